//
// Generated by NVIDIA NVVM Compiler
//
// Compiler Build ID: CL-36424714
// Cuda compilation tools, release 13.0, V13.0.88
// Based on NVVM 20.0.0
//

.version 9.0
.target sm_100
.address_size 64

	// .globl	_Z22flash_attention_kernelPfS_S_S_ii
.extern .shared .align 16 .b8 sram[];

.visible .entry _Z22flash_attention_kernelPfS_S_S_ii(
	.param .u64 .ptr .align 1 _Z22flash_attention_kernelPfS_S_S_ii_param_0,
	.param .u64 .ptr .align 1 _Z22flash_attention_kernelPfS_S_S_ii_param_1,
	.param .u64 .ptr .align 1 _Z22flash_attention_kernelPfS_S_S_ii_param_2,
	.param .u64 .ptr .align 1 _Z22flash_attention_kernelPfS_S_S_ii_param_3,
	.param .u32 _Z22flash_attention_kernelPfS_S_S_ii_param_4,
	.param .u32 _Z22flash_attention_kernelPfS_S_S_ii_param_5
)
.maxntid 128
.minnctapersm 2
{
	.local .align 16 .b8 	__local_depot0[320];
	.reg .b64 	%SP;
	.reg .b64 	%SPL;
	.reg .pred 	%p<51>;
	.reg .b32 	%r<419>;
	.reg .b32 	%f<460>;
	.reg .b64 	%rd<116>;

	mov.u64 	%SPL, __local_depot0;
	ld.param.u64 	%rd14, [_Z22flash_attention_kernelPfS_S_S_ii_param_0];
	ld.param.u64 	%rd15, [_Z22flash_attention_kernelPfS_S_S_ii_param_1];
	ld.param.u64 	%rd16, [_Z22flash_attention_kernelPfS_S_S_ii_param_2];
	ld.param.u64 	%rd17, [_Z22flash_attention_kernelPfS_S_S_ii_param_3];
	ld.param.u32 	%r113, [_Z22flash_attention_kernelPfS_S_S_ii_param_4];
	ld.param.u32 	%r114, [_Z22flash_attention_kernelPfS_S_S_ii_param_5];
	cvta.to.global.u64 	%rd1, %rd14;
	cvta.to.global.u64 	%rd2, %rd16;
	cvta.to.global.u64 	%rd3, %rd15;
	cvta.to.global.u64 	%rd4, %rd17;
	add.u64 	%rd5, %SPL, 0;
	add.u64 	%rd6, %SPL, 256;
	mov.u32 	%r115, %ctaid.y;
	cvt.u64.u32 	%rd20, %r115;
	mul.lo.s32 	%r116, %r114, %r113;
	cvt.s64.s32 	%rd21, %r116;
	mul.lo.s64 	%rd7, %rd21, %rd20;
	mov.u32 	%r417, %tid.x;
	mov.u32 	%r117, %ctaid.x;
	mov.u32 	%r2, %ntid.x;
	shl.b32 	%r3, %r117, 7;
	shl.b32 	%r4, %r114, 7;
	shl.b32 	%r5, %r114, 4;
	setp.lt.s32 	%p1, %r114, 1;
	@%p1 bra 	$L__BB0_13;
	add.s32 	%r119, %r114, -1;
	and.b32  	%r6, %r114, 15;
	setp.lt.u32 	%p2, %r119, 15;
	mov.b32 	%r386, 0;
	@%p2 bra 	$L__BB0_4;
	and.b32  	%r386, %r114, 2147483632;
	mov.b32 	%r394, 0;
$L__BB0_3:
	.pragma "nounroll";
	mul.wide.u32 	%rd22, %r394, 4;
	add.s64 	%rd23, %rd5, %rd22;
	mov.f32 	%f74, 0f00000000;
	st.local.v4.f32 	[%rd23], {%f74, %f74, %f74, %f74};
	st.local.v4.f32 	[%rd23+16], {%f74, %f74, %f74, %f74};
	st.local.v4.f32 	[%rd23+32], {%f74, %f74, %f74, %f74};
	st.local.v4.f32 	[%rd23+48], {%f74, %f74, %f74, %f74};
	add.s32 	%r394, %r394, 16;
	setp.eq.s32 	%p3, %r394, %r386;
	@%p3 bra 	$L__BB0_4;
	bra.uni 	$L__BB0_3;
$L__BB0_4:
	setp.eq.s32 	%p4, %r6, 0;
	@%p4 bra 	$L__BB0_13;
	and.b32  	%r9, %r114, 7;
	setp.lt.u32 	%p5, %r6, 8;
	@%p5 bra 	$L__BB0_7;
	mul.wide.u32 	%rd24, %r386, 4;
	add.s64 	%rd25, %rd5, %rd24;
	mov.b32 	%r121, 0;
	st.local.u32 	[%rd25], %r121;
	st.local.u32 	[%rd25+4], %r121;
	st.local.u32 	[%rd25+8], %r121;
	st.local.u32 	[%rd25+12], %r121;
	st.local.u32 	[%rd25+16], %r121;
	st.local.u32 	[%rd25+20], %r121;
	st.local.u32 	[%rd25+24], %r121;
	st.local.u32 	[%rd25+28], %r121;
	add.s32 	%r386, %r386, 8;
$L__BB0_7:
	setp.eq.s32 	%p6, %r9, 0;
	@%p6 bra 	$L__BB0_13;
	and.b32  	%r12, %r114, 3;
	setp.lt.u32 	%p7, %r9, 4;
	@%p7 bra 	$L__BB0_10;
	mul.wide.u32 	%rd26, %r386, 4;
	add.s64 	%rd27, %rd5, %rd26;
	mov.b32 	%r122, 0;
	st.local.u32 	[%rd27], %r122;
	st.local.u32 	[%rd27+4], %r122;
	st.local.u32 	[%rd27+8], %r122;
	st.local.u32 	[%rd27+12], %r122;
	add.s32 	%r386, %r386, 4;
$L__BB0_10:
	setp.eq.s32 	%p8, %r12, 0;
	@%p8 bra 	$L__BB0_13;
	mov.b32 	%r390, 0;
$L__BB0_12:
	.pragma "nounroll";
	mul.wide.u32 	%rd28, %r386, 4;
	add.s64 	%rd29, %rd5, %rd28;
	mov.b32 	%r124, 0;
	st.local.u32 	[%rd29], %r124;
	add.s32 	%r386, %r386, 1;
	add.s32 	%r390, %r390, 1;
	setp.ne.s32 	%p9, %r390, %r12;
	@%p9 bra 	$L__BB0_12;
$L__BB0_13:
	setp.ge.s32 	%p10, %r417, %r4;
	@%p10 bra 	$L__BB0_18;
	mul.lo.s32 	%r19, %r114, %r3;
	add.s32 	%r20, %r114, 1;
	add.s32 	%r125, %r417, %r2;
	max.u32 	%r126, %r4, %r125;
	setp.lt.u32 	%p11, %r125, %r4;
	selp.u32 	%r127, 1, 0, %p11;
	add.s32 	%r128, %r125, %r127;
	sub.s32 	%r129, %r126, %r128;
	div.u32 	%r130, %r129, %r2;
	add.s32 	%r21, %r130, %r127;
	and.b32  	%r131, %r21, 3;
	setp.eq.s32 	%p12, %r131, 3;
	mov.u32 	%r393, %r417;
	@%p12 bra 	$L__BB0_17;
	add.s32 	%r133, %r21, 1;
	and.b32  	%r22, %r133, 3;
	mov.b32 	%r392, 0;
	mov.u32 	%r393, %r417;
$L__BB0_16:
	.pragma "nounroll";
	div.s32 	%r134, %r393, %r114;
	mul.lo.s32 	%r135, %r134, %r114;
	sub.s32 	%r136, %r393, %r135;
	add.s32 	%r137, %r393, %r19;
	cvt.s64.s32 	%rd30, %r137;
	add.s64 	%rd31, %rd7, %rd30;
	shl.b64 	%rd32, %rd31, 2;
	add.s64 	%rd33, %rd1, %rd32;
	ld.global.f32 	%f75, [%rd33];
	mad.lo.s32 	%r138, %r134, %r20, %r136;
	shl.b32 	%r139, %r138, 2;
	mov.u32 	%r140, sram;
	add.s32 	%r141, %r140, %r139;
	st.shared.f32 	[%r141], %f75;
	add.s32 	%r393, %r393, %r2;
	add.s32 	%r392, %r392, 1;
	setp.ne.s32 	%p13, %r392, %r22;
	@%p13 bra 	$L__BB0_16;
$L__BB0_17:
	setp.lt.u32 	%p14, %r21, 3;
	@%p14 bra 	$L__BB0_18;
	bra.uni 	$L__BB0_68;
$L__BB0_18:
	setp.lt.s32 	%p16, %r113, 1;
	mov.f32 	%f431, 0f00000000;
	@%p16 bra 	$L__BB0_42;
	shl.b32 	%r175, %r4, 2;
	mov.u32 	%r176, sram;
	add.s32 	%r30, %r176, %r175;
	mad.lo.s32 	%r31, %r114, 576, %r176;
	add.s32 	%r32, %r114, 1;
	mad.lo.s32 	%r33, %r417, %r114, %r417;
	cvt.rn.f32.s32 	%f1, %r114;
	add.s32 	%r34, %r417, %r2;
	max.s32 	%r177, %r5, %r34;
	setp.lt.s32 	%p17, %r34, %r5;
	selp.u32 	%r178, 1, 0, %p17;
	add.s32 	%r179, %r34, %r178;
	sub.s32 	%r180, %r177, %r179;
	div.u32 	%r181, %r180, %r2;
	add.s32 	%r35, %r181, %r178;
	add.s32 	%r36, %r114, -1;
	and.b32  	%r37, %r114, 7;
	add.s32 	%r38, %r37, -1;
	and.b32  	%r39, %r114, 3;
	and.b32  	%r40, %r35, 3;
	add.s32 	%r41, %r34, %r2;
	add.s32 	%r42, %r41, %r2;
	and.b32  	%r43, %r114, 2147483640;
	and.b32  	%r44, %r114, 1;
	shl.b32 	%r45, %r32, 1;
	neg.s32 	%r46, %r43;
	shl.b32 	%r182, %r33, 2;
	add.s32 	%r183, %r182, %r176;
	add.s32 	%r47, %r183, 16;
	shl.b32 	%r184, %r114, 9;
	add.s32 	%r185, %r184, %r176;
	add.s32 	%r48, %r185, 540;
	shl.b32 	%r49, %r32, 2;
	mov.b32 	%r396, 0;
	mov.f32 	%f432, 0fFF7FFFFF;
	mov.f32 	%f431, 0f00000000;
	sqrt.rn.f32 	%f97, %f1;
	rcp.rn.f32 	%f5, %f97;
	shl.b32 	%r306, %r45, 2;
$L__BB0_20:
	setp.ge.s32 	%p18, %r417, %r5;
	@%p18 bra 	$L__BB0_27;
	setp.eq.s32 	%p19, %r40, 3;
	mul.lo.s32 	%r53, %r396, %r114;
	mov.u32 	%r397, %r417;
	@%p19 bra 	$L__BB0_25;
	setp.eq.s32 	%p20, %r40, 0;
	div.s32 	%r186, %r417, %r114;
	mul.lo.s32 	%r187, %r186, %r114;
	sub.s32 	%r188, %r417, %r187;
	add.s32 	%r54, %r417, %r53;
	cvt.s64.s32 	%rd50, %r54;
	add.s64 	%rd51, %rd7, %rd50;
	shl.b64 	%rd52, %rd51, 2;
	add.s64 	%rd53, %rd3, %rd52;
	ld.global.f32 	%f83, [%rd53];
	mad.lo.s32 	%r189, %r186, %r32, %r188;
	shl.b32 	%r190, %r189, 2;
	add.s32 	%r191, %r30, %r190;
	st.shared.f32 	[%r191+512], %f83;
	add.s64 	%rd54, %rd2, %rd52;
	ld.global.f32 	%f84, [%rd54];
	add.s32 	%r192, %r31, %r190;
	st.shared.f32 	[%r192+576], %f84;
	mov.u32 	%r397, %r34;
	@%p20 bra 	$L__BB0_25;
	setp.eq.s32 	%p21, %r40, 1;
	div.s32 	%r193, %r34, %r114;
	mul.lo.s32 	%r194, %r193, %r114;
	sub.s32 	%r195, %r34, %r194;
	add.s32 	%r55, %r54, %r2;
	cvt.s64.s32 	%rd55, %r55;
	add.s64 	%rd56, %rd7, %rd55;
	shl.b64 	%rd57, %rd56, 2;
	add.s64 	%rd58, %rd3, %rd57;
	ld.global.f32 	%f85, [%rd58];
	mad.lo.s32 	%r196, %r193, %r32, %r195;
	shl.b32 	%r197, %r196, 2;
	add.s32 	%r198, %r30, %r197;
	st.shared.f32 	[%r198+512], %f85;
	add.s64 	%rd59, %rd2, %rd57;
	ld.global.f32 	%f86, [%rd59];
	add.s32 	%r199, %r31, %r197;
	st.shared.f32 	[%r199+576], %f86;
	mov.u32 	%r397, %r41;
	@%p21 bra 	$L__BB0_25;
	div.s32 	%r200, %r41, %r114;
	mul.lo.s32 	%r201, %r200, %r114;
	sub.s32 	%r202, %r41, %r201;
	add.s32 	%r203, %r55, %r2;
	cvt.s64.s32 	%rd60, %r203;
	add.s64 	%rd61, %rd7, %rd60;
	shl.b64 	%rd62, %rd61, 2;
	add.s64 	%rd63, %rd3, %rd62;
	ld.global.f32 	%f87, [%rd63];
	mad.lo.s32 	%r204, %r200, %r32, %r202;
	shl.b32 	%r205, %r204, 2;
	add.s32 	%r206, %r30, %r205;
	st.shared.f32 	[%r206+512], %f87;
	add.s64 	%rd64, %rd2, %rd62;
	ld.global.f32 	%f88, [%rd64];
	add.s32 	%r207, %r31, %r205;
	st.shared.f32 	[%r207+576], %f88;
	mov.u32 	%r397, %r42;
$L__BB0_25:
	setp.lt.u32 	%p22, %r35, 3;
	@%p22 bra 	$L__BB0_27;
$L__BB0_26:
	.pragma "nounroll";
	div.s32 	%r208, %r397, %r114;
	mul.lo.s32 	%r209, %r208, %r114;
	sub.s32 	%r210, %r397, %r209;
	add.s32 	%r211, %r397, %r53;
	cvt.s64.s32 	%rd65, %r211;
	add.s64 	%rd66, %rd7, %rd65;
	shl.b64 	%rd67, %rd66, 2;
	add.s64 	%rd68, %rd3, %rd67;
	ld.global.f32 	%f89, [%rd68];
	mad.lo.s32 	%r212, %r208, %r32, %r210;
	shl.b32 	%r213, %r212, 2;
	add.s32 	%r214, %r30, %r213;
	st.shared.f32 	[%r214+512], %f89;
	add.s64 	%rd69, %rd2, %rd67;
	ld.global.f32 	%f90, [%rd69];
	add.s32 	%r215, %r31, %r213;
	st.shared.f32 	[%r215+576], %f90;
	add.s32 	%r216, %r397, %r2;
	div.s32 	%r217, %r216, %r114;
	mul.lo.s32 	%r218, %r217, %r114;
	sub.s32 	%r219, %r216, %r218;
	add.s32 	%r220, %r211, %r2;
	cvt.s64.s32 	%rd70, %r220;
	add.s64 	%rd71, %rd7, %rd70;
	shl.b64 	%rd72, %rd71, 2;
	add.s64 	%rd73, %rd3, %rd72;
	ld.global.f32 	%f91, [%rd73];
	mad.lo.s32 	%r221, %r217, %r32, %r219;
	shl.b32 	%r222, %r221, 2;
	add.s32 	%r223, %r30, %r222;
	st.shared.f32 	[%r223+512], %f91;
	add.s64 	%rd74, %rd2, %rd72;
	ld.global.f32 	%f92, [%rd74];
	add.s32 	%r224, %r31, %r222;
	st.shared.f32 	[%r224+576], %f92;
	add.s32 	%r225, %r216, %r2;
	div.s32 	%r226, %r225, %r114;
	mul.lo.s32 	%r227, %r226, %r114;
	sub.s32 	%r228, %r225, %r227;
	add.s32 	%r229, %r220, %r2;
	cvt.s64.s32 	%rd75, %r229;
	add.s64 	%rd76, %rd7, %rd75;
	shl.b64 	%rd77, %rd76, 2;
	add.s64 	%rd78, %rd3, %rd77;
	ld.global.f32 	%f93, [%rd78];
	mad.lo.s32 	%r230, %r226, %r32, %r228;
	shl.b32 	%r231, %r230, 2;
	add.s32 	%r232, %r30, %r231;
	st.shared.f32 	[%r232+512], %f93;
	add.s64 	%rd79, %rd2, %rd77;
	ld.global.f32 	%f94, [%rd79];
	add.s32 	%r233, %r31, %r231;
	st.shared.f32 	[%r233+576], %f94;
	add.s32 	%r234, %r225, %r2;
	div.s32 	%r235, %r234, %r114;
	mul.lo.s32 	%r236, %r235, %r114;
	sub.s32 	%r237, %r234, %r236;
	add.s32 	%r238, %r229, %r2;
	cvt.s64.s32 	%rd80, %r238;
	add.s64 	%rd81, %rd7, %rd80;
	shl.b64 	%rd82, %rd81, 2;
	add.s64 	%rd83, %rd3, %rd82;
	ld.global.f32 	%f95, [%rd83];
	mad.lo.s32 	%r239, %r235, %r32, %r237;
	shl.b32 	%r240, %r239, 2;
	add.s32 	%r241, %r30, %r240;
	st.shared.f32 	[%r241+512], %f95;
	add.s64 	%rd84, %rd2, %rd82;
	ld.global.f32 	%f96, [%rd84];
	add.s32 	%r242, %r31, %r240;
	st.shared.f32 	[%r242+576], %f96;
	add.s32 	%r397, %r234, %r2;
	setp.lt.s32 	%p23, %r397, %r5;
	@%p23 bra 	$L__BB0_26;
$L__BB0_27:
	setp.lt.s32 	%p24, %r114, 1;
	bar.sync 	0;
	@%p24 bra 	$L__BB0_63;
	mov.f32 	%f459, 0fFF7FFFFF;
	mov.b32 	%r399, 0;
$L__BB0_29:
	setp.lt.u32 	%p25, %r36, 7;
	mul.lo.s32 	%r65, %r399, %r32;
	mov.f32 	%f442, 0f00000000;
	mov.b32 	%r404, 0;
	@%p25 bra 	$L__BB0_32;
	mad.lo.s32 	%r400, %r49, %r399, %r48;
	mov.f32 	%f442, 0f00000000;
	mov.u32 	%r401, %r47;
	mov.u32 	%r402, %r46;
$L__BB0_31:
	.pragma "nounroll";
	ld.shared.f32 	%f102, [%r401+-16];
	ld.shared.f32 	%f103, [%r400+-28];
	fma.rn.f32 	%f104, %f102, %f103, %f442;
	ld.shared.f32 	%f105, [%r401+-12];
	ld.shared.f32 	%f106, [%r400+-24];
	fma.rn.f32 	%f107, %f105, %f106, %f104;
	ld.shared.f32 	%f108, [%r401+-8];
	ld.shared.f32 	%f109, [%r400+-20];
	fma.rn.f32 	%f110, %f108, %f109, %f107;
	ld.shared.f32 	%f111, [%r401+-4];
	ld.shared.f32 	%f112, [%r400+-16];
	fma.rn.f32 	%f113, %f111, %f112, %f110;
	ld.shared.f32 	%f114, [%r401];
	ld.shared.f32 	%f115, [%r400+-12];
	fma.rn.f32 	%f116, %f114, %f115, %f113;
	ld.shared.f32 	%f117, [%r401+4];
	ld.shared.f32 	%f118, [%r400+-8];
	fma.rn.f32 	%f119, %f117, %f118, %f116;
	ld.shared.f32 	%f120, [%r401+8];
	ld.shared.f32 	%f121, [%r400+-4];
	fma.rn.f32 	%f122, %f120, %f121, %f119;
	ld.shared.f32 	%f123, [%r401+12];
	ld.shared.f32 	%f124, [%r400];
	fma.rn.f32 	%f442, %f123, %f124, %f122;
	add.s32 	%r402, %r402, 8;
	add.s32 	%r401, %r401, 32;
	add.s32 	%r400, %r400, 32;
	setp.ne.s32 	%p26, %r402, 0;
	mov.u32 	%r404, %r43;
	@%p26 bra 	$L__BB0_31;
$L__BB0_32:
	setp.eq.s32 	%p27, %r37, 0;
	@%p27 bra 	$L__BB0_40;
	setp.lt.u32 	%p28, %r38, 3;
	@%p28 bra 	$L__BB0_35;
	add.s32 	%r245, %r404, %r33;
	shl.b32 	%r246, %r245, 2;
	add.s32 	%r248, %r176, %r246;
	ld.shared.f32 	%f126, [%r248];
	add.s32 	%r249, %r404, %r65;
	shl.b32 	%r250, %r249, 2;
	add.s32 	%r251, %r30, %r250;
	ld.shared.f32 	%f127, [%r251+512];
	fma.rn.f32 	%f128, %f126, %f127, %f442;
	ld.shared.f32 	%f129, [%r248+4];
	ld.shared.f32 	%f130, [%r251+516];
	fma.rn.f32 	%f131, %f129, %f130, %f128;
	ld.shared.f32 	%f132, [%r248+8];
	ld.shared.f32 	%f133, [%r251+520];
	fma.rn.f32 	%f134, %f132, %f133, %f131;
	ld.shared.f32 	%f135, [%r248+12];
	ld.shared.f32 	%f136, [%r251+524];
	fma.rn.f32 	%f442, %f135, %f136, %f134;
	add.s32 	%r404, %r404, 4;
$L__BB0_35:
	setp.eq.s32 	%p29, %r39, 0;
	@%p29 bra 	$L__BB0_40;
	setp.eq.s32 	%p30, %r39, 1;
	@%p30 bra 	$L__BB0_38;
	add.s32 	%r252, %r404, %r33;
	shl.b32 	%r253, %r252, 2;
	add.s32 	%r255, %r176, %r253;
	ld.shared.f32 	%f138, [%r255];
	add.s32 	%r256, %r404, %r65;
	shl.b32 	%r257, %r256, 2;
	add.s32 	%r258, %r30, %r257;
	ld.shared.f32 	%f139, [%r258+512];
	fma.rn.f32 	%f140, %f138, %f139, %f442;
	ld.shared.f32 	%f141, [%r255+4];
	ld.shared.f32 	%f142, [%r258+516];
	fma.rn.f32 	%f442, %f141, %f142, %f140;
	add.s32 	%r404, %r404, 2;
$L__BB0_38:
	setp.eq.s32 	%p31, %r44, 0;
	@%p31 bra 	$L__BB0_40;
	add.s32 	%r259, %r404, %r33;
	shl.b32 	%r260, %r259, 2;
	add.s32 	%r262, %r176, %r260;
	ld.shared.f32 	%f143, [%r262];
	add.s32 	%r263, %r404, %r65;
	shl.b32 	%r264, %r263, 2;
	add.s32 	%r265, %r30, %r264;
	ld.shared.f32 	%f144, [%r265+512];
	fma.rn.f32 	%f442, %f143, %f144, %f442;
$L__BB0_40:
	mul.f32 	%f145, %f442, %f5;
	mul.wide.u32 	%rd85, %r399, 4;
	add.s64 	%rd86, %rd6, %rd85;
	st.local.f32 	[%rd86], %f145;
	max.f32 	%f459, %f459, %f145;
	add.s32 	%r399, %r399, 1;
	setp.ne.s32 	%p32, %r399, 16;
	@%p32 bra 	$L__BB0_29;
	ld.local.v4.f32 	{%f458, %f457, %f456, %f455}, [%rd6];
	ld.local.v4.f32 	{%f454, %f453, %f452, %f451}, [%rd6+16];
	ld.local.v4.f32 	{%f450, %f449, %f448, %f447}, [%rd6+32];
	ld.local.v4.f32 	{%f446, %f445, %f444, %f443}, [%rd6+48];
	bra.uni 	$L__BB0_64;
$L__BB0_42:
	setp.lt.s32 	%p36, %r114, 1;
	@%p36 bra 	$L__BB0_55;
	mad.lo.s32 	%r57, %r417, %r114, %r417;
	add.s32 	%r322, %r114, -1;
	and.b32  	%r58, %r114, 15;
	setp.lt.u32 	%p37, %r322, 15;
	mov.b32 	%r409, 0;
	@%p37 bra 	$L__BB0_46;
	and.b32  	%r409, %r114, 2147483632;
	neg.s32 	%r408, %r409;
	add.s64 	%rd114, %rd5, 32;
	shl.b32 	%r323, %r57, 2;
	mov.u32 	%r324, sram;
	add.s32 	%r325, %r323, %r324;
	add.s32 	%r407, %r325, 32;
$L__BB0_45:
	.pragma "nounroll";
	ld.local.v4.f32 	{%f368, %f369, %f370, %f371}, [%rd114+-32];
	div.rn.f32 	%f372, %f368, %f431;
	st.shared.f32 	[%r407+-32], %f372;
	div.rn.f32 	%f373, %f369, %f431;
	st.shared.f32 	[%r407+-28], %f373;
	div.rn.f32 	%f374, %f370, %f431;
	st.shared.f32 	[%r407+-24], %f374;
	div.rn.f32 	%f375, %f371, %f431;
	st.shared.f32 	[%r407+-20], %f375;
	ld.local.v4.f32 	{%f376, %f377, %f378, %f379}, [%rd114+-16];
	div.rn.f32 	%f380, %f376, %f431;
	st.shared.f32 	[%r407+-16], %f380;
	div.rn.f32 	%f381, %f377, %f431;
	st.shared.f32 	[%r407+-12], %f381;
	div.rn.f32 	%f382, %f378, %f431;
	st.shared.f32 	[%r407+-8], %f382;
	div.rn.f32 	%f383, %f379, %f431;
	st.shared.f32 	[%r407+-4], %f383;
	ld.local.v4.f32 	{%f384, %f385, %f386, %f387}, [%rd114];
	div.rn.f32 	%f388, %f384, %f431;
	st.shared.f32 	[%r407], %f388;
	div.rn.f32 	%f389, %f385, %f431;
	st.shared.f32 	[%r407+4], %f389;
	div.rn.f32 	%f390, %f386, %f431;
	st.shared.f32 	[%r407+8], %f390;
	div.rn.f32 	%f391, %f387, %f431;
	st.shared.f32 	[%r407+12], %f391;
	ld.local.v4.f32 	{%f392, %f393, %f394, %f395}, [%rd114+16];
	div.rn.f32 	%f396, %f392, %f431;
	st.shared.f32 	[%r407+16], %f396;
	div.rn.f32 	%f397, %f393, %f431;
	st.shared.f32 	[%r407+20], %f397;
	div.rn.f32 	%f398, %f394, %f431;
	st.shared.f32 	[%r407+24], %f398;
	div.rn.f32 	%f399, %f395, %f431;
	st.shared.f32 	[%r407+28], %f399;
	add.s32 	%r408, %r408, 16;
	add.s64 	%rd114, %rd114, 64;
	add.s32 	%r407, %r407, 64;
	setp.ne.s32 	%p38, %r408, 0;
	@%p38 bra 	$L__BB0_45;
$L__BB0_46:
	setp.eq.s32 	%p39, %r58, 0;
	@%p39 bra 	$L__BB0_55;
	and.b32  	%r87, %r114, 7;
	setp.lt.u32 	%p40, %r58, 8;
	@%p40 bra 	$L__BB0_49;
	mul.wide.u32 	%rd89, %r409, 4;
	add.s64 	%rd90, %rd5, %rd89;
	ld.local.f32 	%f400, [%rd90];
	div.rn.f32 	%f401, %f400, %f431;
	add.s32 	%r326, %r409, %r57;
	shl.b32 	%r327, %r326, 2;
	mov.u32 	%r328, sram;
	add.s32 	%r329, %r328, %r327;
	st.shared.f32 	[%r329], %f401;
	ld.local.f32 	%f402, [%rd90+4];
	div.rn.f32 	%f403, %f402, %f431;
	st.shared.f32 	[%r329+4], %f403;
	ld.local.f32 	%f404, [%rd90+8];
	div.rn.f32 	%f405, %f404, %f431;
	st.shared.f32 	[%r329+8], %f405;
	ld.local.f32 	%f406, [%rd90+12];
	div.rn.f32 	%f407, %f406, %f431;
	st.shared.f32 	[%r329+12], %f407;
	ld.local.f32 	%f408, [%rd90+16];
	div.rn.f32 	%f409, %f408, %f431;
	st.shared.f32 	[%r329+16], %f409;
	ld.local.f32 	%f410, [%rd90+20];
	div.rn.f32 	%f411, %f410, %f431;
	st.shared.f32 	[%r329+20], %f411;
	ld.local.f32 	%f412, [%rd90+24];
	div.rn.f32 	%f413, %f412, %f431;
	st.shared.f32 	[%r329+24], %f413;
	ld.local.f32 	%f414, [%rd90+28];
	div.rn.f32 	%f415, %f414, %f431;
	st.shared.f32 	[%r329+28], %f415;
	add.s32 	%r409, %r409, 8;
$L__BB0_49:
	setp.eq.s32 	%p41, %r87, 0;
	@%p41 bra 	$L__BB0_55;
	and.b32  	%r90, %r114, 3;
	setp.lt.u32 	%p42, %r87, 4;
	@%p42 bra 	$L__BB0_52;
	mul.wide.u32 	%rd91, %r409, 4;
	add.s64 	%rd92, %rd5, %rd91;
	ld.local.f32 	%f416, [%rd92];
	div.rn.f32 	%f417, %f416, %f431;
	add.s32 	%r330, %r409, %r57;
	shl.b32 	%r331, %r330, 2;
	mov.u32 	%r332, sram;
	add.s32 	%r333, %r332, %r331;
	st.shared.f32 	[%r333], %f417;
	ld.local.f32 	%f418, [%rd92+4];
	div.rn.f32 	%f419, %f418, %f431;
	st.shared.f32 	[%r333+4], %f419;
	ld.local.f32 	%f420, [%rd92+8];
	div.rn.f32 	%f421, %f420, %f431;
	st.shared.f32 	[%r333+8], %f421;
	ld.local.f32 	%f422, [%rd92+12];
	div.rn.f32 	%f423, %f422, %f431;
	st.shared.f32 	[%r333+12], %f423;
	add.s32 	%r409, %r409, 4;
$L__BB0_52:
	setp.eq.s32 	%p43, %r90, 0;
	@%p43 bra 	$L__BB0_55;
	shl.b32 	%r334, %r57, 2;
	shl.b32 	%r335, %r409, 2;
	add.s32 	%r336, %r334, %r335;
	mov.u32 	%r337, sram;
	add.s32 	%r413, %r337, %r336;
	mul.wide.u32 	%rd93, %r409, 4;
	add.s64 	%rd115, %rd5, %rd93;
	neg.s32 	%r412, %r90;
$L__BB0_54:
	.pragma "nounroll";
	ld.local.f32 	%f424, [%rd115];
	div.rn.f32 	%f425, %f424, %f431;
	st.shared.f32 	[%r413], %f425;
	add.s32 	%r413, %r413, 4;
	add.s64 	%rd115, %rd115, 4;
	add.s32 	%r412, %r412, 1;
	setp.ne.s32 	%p44, %r412, 0;
	@%p44 bra 	$L__BB0_54;
$L__BB0_55:
	setp.ge.s32 	%p45, %r417, %r4;
	bar.sync 	0;
	@%p45 bra 	$L__BB0_62;
	add.s32 	%r99, %r114, 1;
	mul.lo.s32 	%r100, %r114, %r3;
	add.s32 	%r338, %r417, %r2;
	max.s32 	%r339, %r4, %r338;
	setp.lt.s32 	%p46, %r338, %r4;
	selp.u32 	%r340, 1, 0, %p46;
	add.s32 	%r341, %r338, %r340;
	sub.s32 	%r342, %r339, %r341;
	div.u32 	%r343, %r342, %r2;
	add.s32 	%r101, %r343, %r340;
	and.b32  	%r344, %r101, 3;
	setp.eq.s32 	%p47, %r344, 3;
	@%p47 bra 	$L__BB0_59;
	add.s32 	%r415, %r417, %r100;
	add.s32 	%r345, %r101, 1;
	and.b32  	%r346, %r345, 3;
	neg.s32 	%r414, %r346;
$L__BB0_58:
	.pragma "nounroll";
	cvt.s64.s32 	%rd94, %r415;
	add.s64 	%rd95, %rd7, %rd94;
	shl.b64 	%rd96, %rd95, 2;
	add.s64 	%rd97, %rd4, %rd96;
	div.s32 	%r347, %r417, %r114;
	mul.lo.s32 	%r348, %r347, %r114;
	sub.s32 	%r349, %r417, %r348;
	mad.lo.s32 	%r350, %r347, %r99, %r349;
	shl.b32 	%r351, %r350, 2;
	mov.u32 	%r352, sram;
	add.s32 	%r353, %r352, %r351;
	ld.shared.f32 	%f426, [%r353];
	st.global.f32 	[%rd97], %f426;
	add.s32 	%r417, %r417, %r2;
	add.s32 	%r415, %r415, %r2;
	add.s32 	%r414, %r414, 1;
	setp.ne.s32 	%p48, %r414, 0;
	@%p48 bra 	$L__BB0_58;
$L__BB0_59:
	setp.lt.u32 	%p49, %r101, 3;
	@%p49 bra 	$L__BB0_62;
	mov.u32 	%r359, sram;
$L__BB0_61:
	.pragma "nounroll";
	div.s32 	%r354, %r417, %r114;
	mul.lo.s32 	%r355, %r354, %r114;
	sub.s32 	%r356, %r417, %r355;
	mad.lo.s32 	%r357, %r354, %r99, %r356;
	shl.b32 	%r358, %r357, 2;
	add.s32 	%r360, %r359, %r358;
	ld.shared.f32 	%f427, [%r360];
	add.s32 	%r361, %r417, %r100;
	cvt.s64.s32 	%rd98, %r361;
	add.s64 	%rd99, %rd7, %rd98;
	shl.b64 	%rd100, %rd99, 2;
	add.s64 	%rd101, %rd4, %rd100;
	st.global.f32 	[%rd101], %f427;
	add.s32 	%r362, %r417, %r2;
	div.s32 	%r363, %r362, %r114;
	mul.lo.s32 	%r364, %r363, %r114;
	sub.s32 	%r365, %r362, %r364;
	mad.lo.s32 	%r366, %r363, %r99, %r365;
	shl.b32 	%r367, %r366, 2;
	add.s32 	%r368, %r359, %r367;
	ld.shared.f32 	%f428, [%r368];
	add.s32 	%r369, %r361, %r2;
	cvt.s64.s32 	%rd102, %r369;
	add.s64 	%rd103, %rd7, %rd102;
	shl.b64 	%rd104, %rd103, 2;
	add.s64 	%rd105, %rd4, %rd104;
	st.global.f32 	[%rd105], %f428;
	add.s32 	%r370, %r362, %r2;
	div.s32 	%r371, %r370, %r114;
	mul.lo.s32 	%r372, %r371, %r114;
	sub.s32 	%r373, %r370, %r372;
	mad.lo.s32 	%r374, %r371, %r99, %r373;
	shl.b32 	%r375, %r374, 2;
	add.s32 	%r376, %r359, %r375;
	ld.shared.f32 	%f429, [%r376];
	add.s32 	%r377, %r369, %r2;
	cvt.s64.s32 	%rd106, %r377;
	add.s64 	%rd107, %rd7, %rd106;
	shl.b64 	%rd108, %rd107, 2;
	add.s64 	%rd109, %rd4, %rd108;
	st.global.f32 	[%rd109], %f429;
	add.s32 	%r378, %r370, %r2;
	div.s32 	%r379, %r378, %r114;
	mul.lo.s32 	%r380, %r379, %r114;
	sub.s32 	%r381, %r378, %r380;
	mad.lo.s32 	%r382, %r379, %r99, %r381;
	shl.b32 	%r383, %r382, 2;
	add.s32 	%r384, %r359, %r383;
	ld.shared.f32 	%f430, [%r384];
	add.s32 	%r385, %r377, %r2;
	cvt.s64.s32 	%rd110, %r385;
	add.s64 	%rd111, %rd7, %rd110;
	shl.b64 	%rd112, %rd111, 2;
	add.s64 	%rd113, %rd4, %rd112;
	st.global.f32 	[%rd113], %f430;
	add.s32 	%r417, %r378, %r2;
	setp.lt.s32 	%p50, %r417, %r4;
	@%p50 bra 	$L__BB0_61;
$L__BB0_62:
	ret;
$L__BB0_63:
	mul.f32 	%f443, %f5, 0f00000000;
	max.f32 	%f459, %f443, 0fFF7FFFFF;
	st.local.v4.f32 	[%rd6], {%f443, %f443, %f443, %f443};
	st.local.v4.f32 	[%rd6+16], {%f443, %f443, %f443, %f443};
	st.local.v4.f32 	[%rd6+32], {%f443, %f443, %f443, %f443};
	st.local.v4.f32 	[%rd6+48], {%f443, %f443, %f443, %f443};
	mov.f32 	%f444, %f443;
	mov.f32 	%f445, %f443;
	mov.f32 	%f446, %f443;
	mov.f32 	%f447, %f443;
	mov.f32 	%f448, %f443;
	mov.f32 	%f449, %f443;
	mov.f32 	%f450, %f443;
	mov.f32 	%f451, %f443;
	mov.f32 	%f452, %f443;
	mov.f32 	%f453, %f443;
	mov.f32 	%f454, %f443;
	mov.f32 	%f455, %f443;
	mov.f32 	%f456, %f443;
	mov.f32 	%f457, %f443;
	mov.f32 	%f458, %f443;
$L__BB0_64:
	setp.lt.s32 	%p33, %r114, 1;
	max.f32 	%f55, %f432, %f459;
	sub.f32 	%f146, %f432, %f55;
	fma.rn.f32 	%f147, %f146, 0f3BBB989D, 0f3F000000;
	cvt.sat.f32.f32 	%f148, %f147;
	mov.f32 	%f149, 0f4B400001;
	mov.f32 	%f150, 0f437C0000;
	fma.rm.f32 	%f151, %f148, %f150, %f149;
	add.f32 	%f152, %f151, 0fCB40007F;
	neg.f32 	%f153, %f152;
	fma.rn.f32 	%f154, %f146, 0f3FB8AA3B, %f153;
	fma.rn.f32 	%f155, %f146, 0f32A57060, %f154;
	mov.b32 	%r266, %f151;
	shl.b32 	%r267, %r266, 23;
	mov.b32 	%f156, %r267;
	ex2.approx.ftz.f32 	%f157, %f155;
	mul.f32 	%f56, %f157, %f156;
	sub.f32 	%f158, %f458, %f55;
	fma.rn.f32 	%f159, %f158, 0f3BBB989D, 0f3F000000;
	cvt.sat.f32.f32 	%f160, %f159;
	fma.rm.f32 	%f161, %f160, %f150, %f149;
	add.f32 	%f162, %f161, 0fCB40007F;
	neg.f32 	%f163, %f162;
	fma.rn.f32 	%f164, %f158, 0f3FB8AA3B, %f163;
	fma.rn.f32 	%f165, %f158, 0f32A57060, %f164;
	mov.b32 	%r268, %f161;
	shl.b32 	%r269, %r268, 23;
	mov.b32 	%f166, %r269;
	ex2.approx.ftz.f32 	%f167, %f165;
	mul.f32 	%f57, %f167, %f166;
	add.f32 	%f168, %f57, 0f00000000;
	sub.f32 	%f169, %f457, %f55;
	fma.rn.f32 	%f170, %f169, 0f3BBB989D, 0f3F000000;
	cvt.sat.f32.f32 	%f171, %f170;
	fma.rm.f32 	%f172, %f171, %f150, %f149;
	add.f32 	%f173, %f172, 0fCB40007F;
	neg.f32 	%f174, %f173;
	fma.rn.f32 	%f175, %f169, 0f3FB8AA3B, %f174;
	fma.rn.f32 	%f176, %f169, 0f32A57060, %f175;
	mov.b32 	%r270, %f172;
	shl.b32 	%r271, %r270, 23;
	mov.b32 	%f177, %r271;
	ex2.approx.ftz.f32 	%f178, %f176;
	mul.f32 	%f58, %f178, %f177;
	add.f32 	%f179, %f168, %f58;
	sub.f32 	%f180, %f456, %f55;
	fma.rn.f32 	%f181, %f180, 0f3BBB989D, 0f3F000000;
	cvt.sat.f32.f32 	%f182, %f181;
	fma.rm.f32 	%f183, %f182, %f150, %f149;
	add.f32 	%f184, %f183, 0fCB40007F;
	neg.f32 	%f185, %f184;
	fma.rn.f32 	%f186, %f180, 0f3FB8AA3B, %f185;
	fma.rn.f32 	%f187, %f180, 0f32A57060, %f186;
	mov.b32 	%r272, %f183;
	shl.b32 	%r273, %r272, 23;
	mov.b32 	%f188, %r273;
	ex2.approx.ftz.f32 	%f189, %f187;
	mul.f32 	%f59, %f189, %f188;
	add.f32 	%f190, %f179, %f59;
	sub.f32 	%f191, %f455, %f55;
	fma.rn.f32 	%f192, %f191, 0f3BBB989D, 0f3F000000;
	cvt.sat.f32.f32 	%f193, %f192;
	fma.rm.f32 	%f194, %f193, %f150, %f149;
	add.f32 	%f195, %f194, 0fCB40007F;
	neg.f32 	%f196, %f195;
	fma.rn.f32 	%f197, %f191, 0f3FB8AA3B, %f196;
	fma.rn.f32 	%f198, %f191, 0f32A57060, %f197;
	mov.b32 	%r274, %f194;
	shl.b32 	%r275, %r274, 23;
	mov.b32 	%f199, %r275;
	ex2.approx.ftz.f32 	%f200, %f198;
	mul.f32 	%f60, %f200, %f199;
	add.f32 	%f201, %f190, %f60;
	sub.f32 	%f202, %f454, %f55;
	fma.rn.f32 	%f203, %f202, 0f3BBB989D, 0f3F000000;
	cvt.sat.f32.f32 	%f204, %f203;
	fma.rm.f32 	%f205, %f204, %f150, %f149;
	add.f32 	%f206, %f205, 0fCB40007F;
	neg.f32 	%f207, %f206;
	fma.rn.f32 	%f208, %f202, 0f3FB8AA3B, %f207;
	fma.rn.f32 	%f209, %f202, 0f32A57060, %f208;
	mov.b32 	%r276, %f205;
	shl.b32 	%r277, %r276, 23;
	mov.b32 	%f210, %r277;
	ex2.approx.ftz.f32 	%f211, %f209;
	mul.f32 	%f61, %f211, %f210;
	add.f32 	%f212, %f201, %f61;
	sub.f32 	%f213, %f453, %f55;
	fma.rn.f32 	%f214, %f213, 0f3BBB989D, 0f3F000000;
	cvt.sat.f32.f32 	%f215, %f214;
	fma.rm.f32 	%f216, %f215, %f150, %f149;
	add.f32 	%f217, %f216, 0fCB40007F;
	neg.f32 	%f218, %f217;
	fma.rn.f32 	%f219, %f213, 0f3FB8AA3B, %f218;
	fma.rn.f32 	%f220, %f213, 0f32A57060, %f219;
	mov.b32 	%r278, %f216;
	shl.b32 	%r279, %r278, 23;
	mov.b32 	%f221, %r279;
	ex2.approx.ftz.f32 	%f222, %f220;
	mul.f32 	%f62, %f222, %f221;
	add.f32 	%f223, %f212, %f62;
	sub.f32 	%f224, %f452, %f55;
	fma.rn.f32 	%f225, %f224, 0f3BBB989D, 0f3F000000;
	cvt.sat.f32.f32 	%f226, %f225;
	fma.rm.f32 	%f227, %f226, %f150, %f149;
	add.f32 	%f228, %f227, 0fCB40007F;
	neg.f32 	%f229, %f228;
	fma.rn.f32 	%f230, %f224, 0f3FB8AA3B, %f229;
	fma.rn.f32 	%f231, %f224, 0f32A57060, %f230;
	mov.b32 	%r280, %f227;
	shl.b32 	%r281, %r280, 23;
	mov.b32 	%f232, %r281;
	ex2.approx.ftz.f32 	%f233, %f231;
	mul.f32 	%f63, %f233, %f232;
	add.f32 	%f234, %f223, %f63;
	sub.f32 	%f235, %f451, %f55;
	fma.rn.f32 	%f236, %f235, 0f3BBB989D, 0f3F000000;
	cvt.sat.f32.f32 	%f237, %f236;
	fma.rm.f32 	%f238, %f237, %f150, %f149;
	add.f32 	%f239, %f238, 0fCB40007F;
	neg.f32 	%f240, %f239;
	fma.rn.f32 	%f241, %f235, 0f3FB8AA3B, %f240;
	fma.rn.f32 	%f242, %f235, 0f32A57060, %f241;
	mov.b32 	%r282, %f238;
	shl.b32 	%r283, %r282, 23;
	mov.b32 	%f243, %r283;
	ex2.approx.ftz.f32 	%f244, %f242;
	mul.f32 	%f64, %f244, %f243;
	add.f32 	%f245, %f234, %f64;
	sub.f32 	%f246, %f450, %f55;
	fma.rn.f32 	%f247, %f246, 0f3BBB989D, 0f3F000000;
	cvt.sat.f32.f32 	%f248, %f247;
	fma.rm.f32 	%f249, %f248, %f150, %f149;
	add.f32 	%f250, %f249, 0fCB40007F;
	neg.f32 	%f251, %f250;
	fma.rn.f32 	%f252, %f246, 0f3FB8AA3B, %f251;
	fma.rn.f32 	%f253, %f246, 0f32A57060, %f252;
	mov.b32 	%r284, %f249;
	shl.b32 	%r285, %r284, 23;
	mov.b32 	%f254, %r285;
	ex2.approx.ftz.f32 	%f255, %f253;
	mul.f32 	%f65, %f255, %f254;
	add.f32 	%f256, %f245, %f65;
	sub.f32 	%f257, %f449, %f55;
	fma.rn.f32 	%f258, %f257, 0f3BBB989D, 0f3F000000;
	cvt.sat.f32.f32 	%f259, %f258;
	fma.rm.f32 	%f260, %f259, %f150, %f149;
	add.f32 	%f261, %f260, 0fCB40007F;
	neg.f32 	%f262, %f261;
	fma.rn.f32 	%f263, %f257, 0f3FB8AA3B, %f262;
	fma.rn.f32 	%f264, %f257, 0f32A57060, %f263;
	mov.b32 	%r286, %f260;
	shl.b32 	%r287, %r286, 23;
	mov.b32 	%f265, %r287;
	ex2.approx.ftz.f32 	%f266, %f264;
	mul.f32 	%f66, %f266, %f265;
	add.f32 	%f267, %f256, %f66;
	sub.f32 	%f268, %f448, %f55;
	fma.rn.f32 	%f269, %f268, 0f3BBB989D, 0f3F000000;
	cvt.sat.f32.f32 	%f270, %f269;
	fma.rm.f32 	%f271, %f270, %f150, %f149;
	add.f32 	%f272, %f271, 0fCB40007F;
	neg.f32 	%f273, %f272;
	fma.rn.f32 	%f274, %f268, 0f3FB8AA3B, %f273;
	fma.rn.f32 	%f275, %f268, 0f32A57060, %f274;
	mov.b32 	%r288, %f271;
	shl.b32 	%r289, %r288, 23;
	mov.b32 	%f276, %r289;
	ex2.approx.ftz.f32 	%f277, %f275;
	mul.f32 	%f67, %f277, %f276;
	add.f32 	%f278, %f267, %f67;
	sub.f32 	%f279, %f447, %f55;
	fma.rn.f32 	%f280, %f279, 0f3BBB989D, 0f3F000000;
	cvt.sat.f32.f32 	%f281, %f280;
	fma.rm.f32 	%f282, %f281, %f150, %f149;
	add.f32 	%f283, %f282, 0fCB40007F;
	neg.f32 	%f284, %f283;
	fma.rn.f32 	%f285, %f279, 0f3FB8AA3B, %f284;
	fma.rn.f32 	%f286, %f279, 0f32A57060, %f285;
	mov.b32 	%r290, %f282;
	shl.b32 	%r291, %r290, 23;
	mov.b32 	%f287, %r291;
	ex2.approx.ftz.f32 	%f288, %f286;
	mul.f32 	%f68, %f288, %f287;
	add.f32 	%f289, %f278, %f68;
	sub.f32 	%f290, %f446, %f55;
	fma.rn.f32 	%f291, %f290, 0f3BBB989D, 0f3F000000;
	cvt.sat.f32.f32 	%f292, %f291;
	fma.rm.f32 	%f293, %f292, %f150, %f149;
	add.f32 	%f294, %f293, 0fCB40007F;
	neg.f32 	%f295, %f294;
	fma.rn.f32 	%f296, %f290, 0f3FB8AA3B, %f295;
	fma.rn.f32 	%f297, %f290, 0f32A57060, %f296;
	mov.b32 	%r292, %f293;
	shl.b32 	%r293, %r292, 23;
	mov.b32 	%f298, %r293;
	ex2.approx.ftz.f32 	%f299, %f297;
	mul.f32 	%f69, %f299, %f298;
	add.f32 	%f300, %f289, %f69;
	sub.f32 	%f301, %f445, %f55;
	fma.rn.f32 	%f302, %f301, 0f3BBB989D, 0f3F000000;
	cvt.sat.f32.f32 	%f303, %f302;
	fma.rm.f32 	%f304, %f303, %f150, %f149;
	add.f32 	%f305, %f304, 0fCB40007F;
	neg.f32 	%f306, %f305;
	fma.rn.f32 	%f307, %f301, 0f3FB8AA3B, %f306;
	fma.rn.f32 	%f308, %f301, 0f32A57060, %f307;
	mov.b32 	%r294, %f304;
	shl.b32 	%r295, %r294, 23;
	mov.b32 	%f309, %r295;
	ex2.approx.ftz.f32 	%f310, %f308;
	mul.f32 	%f70, %f310, %f309;
	add.f32 	%f311, %f300, %f70;
	sub.f32 	%f312, %f444, %f55;
	fma.rn.f32 	%f313, %f312, 0f3BBB989D, 0f3F000000;
	cvt.sat.f32.f32 	%f314, %f313;
	fma.rm.f32 	%f315, %f314, %f150, %f149;
	add.f32 	%f316, %f315, 0fCB40007F;
	neg.f32 	%f317, %f316;
	fma.rn.f32 	%f318, %f312, 0f3FB8AA3B, %f317;
	fma.rn.f32 	%f319, %f312, 0f32A57060, %f318;
	mov.b32 	%r296, %f315;
	shl.b32 	%r297, %r296, 23;
	mov.b32 	%f320, %r297;
	ex2.approx.ftz.f32 	%f321, %f319;
	mul.f32 	%f71, %f321, %f320;
	add.f32 	%f322, %f311, %f71;
	sub.f32 	%f323, %f443, %f55;
	fma.rn.f32 	%f324, %f323, 0f3BBB989D, 0f3F000000;
	cvt.sat.f32.f32 	%f325, %f324;
	fma.rm.f32 	%f326, %f325, %f150, %f149;
	add.f32 	%f327, %f326, 0fCB40007F;
	neg.f32 	%f328, %f327;
	fma.rn.f32 	%f329, %f323, 0f3FB8AA3B, %f328;
	fma.rn.f32 	%f330, %f323, 0f32A57060, %f329;
	mov.b32 	%r298, %f326;
	shl.b32 	%r299, %r298, 23;
	mov.b32 	%f331, %r299;
	ex2.approx.ftz.f32 	%f332, %f330;
	mul.f32 	%f72, %f332, %f331;
	add.f32 	%f333, %f322, %f72;
	fma.rn.f32 	%f431, %f431, %f56, %f333;
	@%p33 bra 	$L__BB0_67;
	mov.b32 	%r406, 0;
$L__BB0_66:
	shl.b32 	%r301, %r406, 2;
	add.s32 	%r302, %r31, %r301;
	add.s32 	%r303, %r302, 576;
	ld.shared.f32 	%f334, [%r302+576];
	fma.rn.f32 	%f335, %f57, %f334, 0f00000000;
	shl.b32 	%r304, %r114, 2;
	add.s32 	%r305, %r303, %r304;
	ld.shared.f32 	%f336, [%r305+4];
	fma.rn.f32 	%f337, %f58, %f336, %f335;
	add.s32 	%r307, %r302, %r306;
	ld.shared.f32 	%f338, [%r307+576];
	fma.rn.f32 	%f339, %f59, %f338, %f337;
	add.s32 	%r308, %r307, %r49;
	ld.shared.f32 	%f340, [%r308+576];
	fma.rn.f32 	%f341, %f60, %f340, %f339;
	add.s32 	%r309, %r308, %r49;
	ld.shared.f32 	%f342, [%r309+576];
	fma.rn.f32 	%f343, %f61, %f342, %f341;
	add.s32 	%r310, %r309, %r49;
	ld.shared.f32 	%f344, [%r310+576];
	fma.rn.f32 	%f345, %f62, %f344, %f343;
	add.s32 	%r311, %r310, %r49;
	ld.shared.f32 	%f346, [%r311+576];
	fma.rn.f32 	%f347, %f63, %f346, %f345;
	add.s32 	%r312, %r311, %r49;
	ld.shared.f32 	%f348, [%r312+576];
	fma.rn.f32 	%f349, %f64, %f348, %f347;
	add.s32 	%r313, %r312, %r49;
	ld.shared.f32 	%f350, [%r313+576];
	fma.rn.f32 	%f351, %f65, %f350, %f349;
	add.s32 	%r314, %r313, %r49;
	ld.shared.f32 	%f352, [%r314+576];
	fma.rn.f32 	%f353, %f66, %f352, %f351;
	add.s32 	%r315, %r314, %r49;
	ld.shared.f32 	%f354, [%r315+576];
	fma.rn.f32 	%f355, %f67, %f354, %f353;
	add.s32 	%r316, %r315, %r49;
	ld.shared.f32 	%f356, [%r316+576];
	fma.rn.f32 	%f357, %f68, %f356, %f355;
	add.s32 	%r317, %r316, %r49;
	ld.shared.f32 	%f358, [%r317+576];
	fma.rn.f32 	%f359, %f69, %f358, %f357;
	add.s32 	%r318, %r317, %r49;
	ld.shared.f32 	%f360, [%r318+576];
	fma.rn.f32 	%f361, %f70, %f360, %f359;
	add.s32 	%r319, %r318, %r49;
	ld.shared.f32 	%f362, [%r319+576];
	fma.rn.f32 	%f363, %f71, %f362, %f361;
	add.s32 	%r320, %r319, %r49;
	ld.shared.f32 	%f364, [%r320+576];
	fma.rn.f32 	%f365, %f72, %f364, %f363;
	mul.wide.u32 	%rd87, %r406, 4;
	add.s64 	%rd88, %rd5, %rd87;
	ld.local.f32 	%f366, [%rd88];
	fma.rn.f32 	%f367, %f56, %f366, %f365;
	st.local.f32 	[%rd88], %f367;
	add.s32 	%r406, %r406, 1;
	setp.ne.s32 	%p34, %r406, %r114;
	@%p34 bra 	$L__BB0_66;
$L__BB0_67:
	bar.sync 	0;
	add.s32 	%r396, %r396, 16;
	setp.lt.s32 	%p35, %r396, %r113;
	mov.f32 	%f432, %f55;
	@%p35 bra 	$L__BB0_20;
	bra.uni 	$L__BB0_42;
$L__BB0_68:
	.pragma "nounroll";
	div.s32 	%r142, %r393, %r114;
	mul.lo.s32 	%r143, %r142, %r114;
	sub.s32 	%r144, %r393, %r143;
	add.s32 	%r145, %r393, %r19;
	cvt.s64.s32 	%rd34, %r145;
	add.s64 	%rd35, %rd7, %rd34;
	shl.b64 	%rd36, %rd35, 2;
	add.s64 	%rd37, %rd1, %rd36;
	ld.global.f32 	%f76, [%rd37];
	mad.lo.s32 	%r146, %r142, %r20, %r144;
	shl.b32 	%r147, %r146, 2;
	mov.u32 	%r148, sram;
	add.s32 	%r149, %r148, %r147;
	st.shared.f32 	[%r149], %f76;
	add.s32 	%r150, %r393, %r2;
	div.s32 	%r151, %r150, %r114;
	mul.lo.s32 	%r152, %r151, %r114;
	sub.s32 	%r153, %r150, %r152;
	add.s32 	%r154, %r145, %r2;
	cvt.s64.s32 	%rd38, %r154;
	add.s64 	%rd39, %rd7, %rd38;
	shl.b64 	%rd40, %rd39, 2;
	add.s64 	%rd41, %rd1, %rd40;
	ld.global.f32 	%f77, [%rd41];
	mad.lo.s32 	%r155, %r151, %r20, %r153;
	shl.b32 	%r156, %r155, 2;
	add.s32 	%r157, %r148, %r156;
	st.shared.f32 	[%r157], %f77;
	add.s32 	%r158, %r150, %r2;
	div.s32 	%r159, %r158, %r114;
	mul.lo.s32 	%r160, %r159, %r114;
	sub.s32 	%r161, %r158, %r160;
	add.s32 	%r162, %r154, %r2;
	cvt.s64.s32 	%rd42, %r162;
	add.s64 	%rd43, %rd7, %rd42;
	shl.b64 	%rd44, %rd43, 2;
	add.s64 	%rd45, %rd1, %rd44;
	ld.global.f32 	%f78, [%rd45];
	mad.lo.s32 	%r163, %r159, %r20, %r161;
	shl.b32 	%r164, %r163, 2;
	add.s32 	%r165, %r148, %r164;
	st.shared.f32 	[%r165], %f78;
	add.s32 	%r166, %r158, %r2;
	div.s32 	%r167, %r166, %r114;
	mul.lo.s32 	%r168, %r167, %r114;
	sub.s32 	%r169, %r166, %r168;
	add.s32 	%r170, %r162, %r2;
	cvt.s64.s32 	%rd46, %r170;
	add.s64 	%rd47, %rd7, %rd46;
	shl.b64 	%rd48, %rd47, 2;
	add.s64 	%rd49, %rd1, %rd48;
	ld.global.f32 	%f79, [%rd49];
	mad.lo.s32 	%r171, %r167, %r20, %r169;
	shl.b32 	%r172, %r171, 2;
	add.s32 	%r173, %r148, %r172;
	st.shared.f32 	[%r173], %f79;
	add.s32 	%r393, %r166, %r2;
	setp.lt.s32 	%p15, %r393, %r4;
	@%p15 bra 	$L__BB0_68;
	bra.uni 	$L__BB0_18;

}


// ===== COMPILED SASS (sm_100) =====

	.target	sm_100

	.elftype	@"ET_EXEC"


//--------------------- .note.nv.tkinfo           --------------------------
	.section	.note.nv.tkinfo,"",@"SHT_NOTE"
	.sectionflags	@"SHF_NOTE_NV_TKINFO"
	.tkinfo
        /*0018*/ 	.word	0x00000002
        /*0030*/ 	.string	""
        /*0030*/ 	.string	"ptxas"
        /*0030*/ 	.string	"Cuda compilation tools, release 13.0, V13.0.88"
        /*0030*/ 	.string	"Build cuda_13.0.r13.0/compiler.36424714_0"
        /*0030*/ 	.string	"-arch sm_100 -m 64 "



//--------------------- .note.nv.cuinfo           --------------------------
	.section	.note.nv.cuinfo,"",@"SHT_NOTE"
	.sectionflags	@"SHF_NOTE_NV_CUINFO"
        /*0018*/ 	.short	0x0002
        /*001a*/ 	.short	0x0064
        /*001c*/ 	.short	0x0082
	.zero		2


//--------------------- .nv.info                  --------------------------
	.section	.nv.info,"",@"SHT_CUDA_INFO"
	.align	4


	//----- nvinfo : EIATTR_REGCOUNT
	.align		4
        /*0000*/ 	.byte	0x04, 0x2f
        /*0002*/ 	.short	(.L_1 - .L_0)
	.align		4
.L_0:
        /*0004*/ 	.word	index@(_Z22flash_attention_kernelPfS_S_S_ii)
        /*0008*/ 	.word	0x00000040


	//----- nvinfo : EIATTR_FRAME_SIZE
	.align		4
.L_1:
        /*000c*/ 	.byte	0x04, 0x11
        /*000e*/ 	.short	(.L_3 - .L_2)
	.align		4
.L_2:
        /*0010*/ 	.word	index@($__internal_2_$__cuda_sm3x_div_rn_noftz_f32_slowpath)
        /*0014*/ 	.word	0x00000140


	//----- nvinfo : EIATTR_FRAME_SIZE
	.align		4
.L_3:
        /*0018*/ 	.byte	0x04, 0x11
        /*001a*/ 	.short	(.L_5 - .L_4)
	.align		4
.L_4:
        /*001c*/ 	.word	index@($__internal_1_$__cuda_sm20_sqrt_rn_f32_slowpath)
        /*0020*/ 	.word	0x00000140


	//----- nvinfo : EIATTR_FRAME_SIZE
	.align		4
.L_5:
        /*0024*/ 	.byte	0x04, 0x11
        /*0026*/ 	.short	(.L_7 - .L_6)
	.align		4
.L_6:
        /*0028*/ 	.word	index@($__internal_0_$__cuda_sm20_rcp_rn_f32_slowpath)
        /*002c*/ 	.word	0x00000140


	//----- nvinfo : EIATTR_FRAME_SIZE
	.align		4
.L_7:
        /*0030*/ 	.byte	0x04, 0x11
        /*0032*/ 	.short	(.L_9 - .L_8)
	.align		4
.L_8:
        /*0034*/ 	.word	index@(_Z22flash_attention_kernelPfS_S_S_ii)
        /*0038*/ 	.word	0x00000140


	//----- nvinfo : EIATTR_MIN_STACK_SIZE
	.align		4
.L_9:
        /*003c*/ 	.byte	0x04, 0x12
        /*003e*/ 	.short	(.L_11 - .L_10)
	.align		4
.L_10:
        /*0040*/ 	.word	index@(_Z22flash_attention_kernelPfS_S_S_ii)
        /*0044*/ 	.word	0x00000140
.L_11:


//--------------------- .nv.compat                --------------------------
	.section	.nv.compat,"",@"SHT_CUDA_COMPAT_INFO"
	.align	4
        /*0000*/ 	.byte	0x02, 0x09, 0x00, 0x00, 0x02, 0x02, 0x01, 0x00, 0x02, 0x05, 0x05, 0x00, 0x03, 0x07, 0x01, 0x01
        /*0010*/ 	.byte	0x02, 0x03, 0x00, 0x00, 0x02, 0x06, 0x01, 0x00, 0x04, 0x0b, 0x08, 0x00, 0x01, 0x00, 0x00, 0x00
        /*0020*/ 	.byte	0x00, 0x00, 0x00, 0x00


//--------------------- .nv.info._Z22flash_attention_kernelPfS_S_S_ii --------------------------
	.section	.nv.info._Z22flash_attention_kernelPfS_S_S_ii,"",@"SHT_CUDA_INFO"
	.sectionflags	@""
	.align	4


	//----- nvinfo : EIATTR_CUDA_API_VERSION
	.align		4
        /*0000*/ 	.byte	0x04, 0x37
        /*0002*/ 	.short	(.L_13 - .L_12)
.L_12:
        /*0004*/ 	.word	0x00000082


	//----- nvinfo : EIATTR_KPARAM_INFO
	.align		4
.L_13:
        /*0008*/ 	.byte	0x04, 0x17
        /*000a*/ 	.short	(.L_15 - .L_14)
.L_14:
        /*000c*/ 	.word	0x00000000
        /*0010*/ 	.short	0x0005
        /*0012*/ 	.short	0x0024
        /*0014*/ 	.byte	0x00, 0xf0, 0x11, 0x00


	//----- nvinfo : EIATTR_KPARAM_INFO
	.align		4
.L_15:
        /*0018*/ 	.byte	0x04, 0x17
        /*001a*/ 	.short	(.L_17 - .L_16)
.L_16:
        /*001c*/ 	.word	0x00000000
        /*0020*/ 	.short	0x0004
        /*0022*/ 	.short	0x0020
        /*0024*/ 	.byte	0x00, 0xf0, 0x11, 0x00


	//----- nvinfo : EIATTR_KPARAM_INFO
	.align		4
.L_17:
        /*0028*/ 	.byte	0x04, 0x17
        /*002a*/ 	.short	(.L_19 - .L_18)
.L_18:
        /*002c*/ 	.word	0x00000000
        /*0030*/ 	.short	0x0003
        /*0032*/ 	.short	0x0018
        /*0034*/ 	.byte	0x00, 0xf5, 0x21, 0x00


	//----- nvinfo : EIATTR_KPARAM_INFO
	.align		4
.L_19:
        /*0038*/ 	.byte	0x04, 0x17
        /*003a*/ 	.short	(.L_21 - .L_20)
.L_20:
        /*003c*/ 	.word	0x00000000
        /*0040*/ 	.short	0x0002
        /*0042*/ 	.short	0x0010
        /*0044*/ 	.byte	0x00, 0xf5, 0x21, 0x00


	//----- nvinfo : EIATTR_KPARAM_INFO
	.align		4
.L_21:
        /*0048*/ 	.byte	0x04, 0x17
        /*004a*/ 	.short	(.L_23 - .L_22)
.L_22:
        /*004c*/ 	.word	0x00000000
        /*0050*/ 	.short	0x0001
        /*0052*/ 	.short	0x0008
        /*0054*/ 	.byte	0x00, 0xf5, 0x21, 0x00


	//----- nvinfo : EIATTR_KPARAM_INFO
	.align		4
.L_23:
        /*0058*/ 	.byte	0x04, 0x17
        /*005a*/ 	.short	(.L_25 - .L_24)
.L_24:
        /*005c*/ 	.word	0x00000000
        /*0060*/ 	.short	0x0000
        /*0062*/ 	.short	0x0000
        /*0064*/ 	.byte	0x00, 0xf5, 0x21, 0x00


	//----- nvinfo : EIATTR_SPARSE_MMA_MASK
	.align		4
.L_25:
        /*0068*/ 	.byte	0x03, 0x50
        /*006a*/ 	.short	0x0000


	//----- nvinfo : EIATTR_MAXREG_COUNT
	.align		4
        /*006c*/ 	.byte	0x03, 0x1b
        /*006e*/ 	.short	0x00ff


	//----- nvinfo : EIATTR_NUM_BARRIERS
	.align		4
        /*0070*/ 	.byte	0x02, 0x4c
        /*0072*/ 	.byte	0x01
	.zero		1


	//----- nvinfo : EIATTR_MERCURY_ISA_VERSION
	.align		4
        /*0074*/ 	.byte	0x03, 0x5f
        /*0076*/ 	.short	0x0101


	//----- nvinfo : EIATTR_VRC_CTA_INIT_COUNT
	.align		4
        /*0078*/ 	.byte	0x02, 0x4a
	.zero		1
	.zero		1


	//----- nvinfo : EIATTR_EXIT_INSTR_OFFSETS
	.align		4
        /*007c*/ 	.byte	0x04, 0x1c
        /*007e*/ 	.short	(.L_27 - .L_26)


	//   ....[0]....
.L_26:
        /*0080*/ 	.word	0x00007300


	//   ....[1]....
        /*0084*/ 	.word	0x00007840


	//   ....[2]....
        /*0088*/ 	.word	0x00008060


	//----- nvinfo : EIATTR_MAX_THREADS
	.align		4
.L_27:
        /*008c*/ 	.byte	0x04, 0x05
        /*008e*/ 	.short	(.L_29 - .L_28)
.L_28:
        /*0090*/ 	.word	0x00000080
        /*0094*/ 	.word	0x00000001
        /*0098*/ 	.word	0x00000001


	//----- nvinfo : EIATTR_CRS_STACK_SIZE
	.align		4
.L_29:
        /*009c*/ 	.byte	0x04, 0x1e
        /*009e*/ 	.short	(.L_31 - .L_30)
.L_30:
        /*00a0*/ 	.word	0x00000000


	//----- nvinfo : EIATTR_CBANK_PARAM_SIZE
	.align		4
.L_31:
        /*00a4*/ 	.byte	0x03, 0x19
        /*00a6*/ 	.short	0x0028


	//----- nvinfo : EIATTR_PARAM_CBANK
	.align		4
        /*00a8*/ 	.byte	0x04, 0x0a
        /*00aa*/ 	.short	(.L_33 - .L_32)
	.align		4
.L_32:
        /*00ac*/ 	.word	index@(.nv.constant0._Z22flash_attention_kernelPfS_S_S_ii)
        /*00b0*/ 	.short	0x0380
        /*00b2*/ 	.short	0x0028


	//----- nvinfo : EIATTR_SW_WAR
	.align		4
.L_33:
        /*00b4*/ 	.byte	0x04, 0x36
        /*00b6*/ 	.short	(.L_35 - .L_34)
.L_34:
        /*00b8*/ 	.word	0x00000008
.L_35:


//--------------------- .nv.callgraph             --------------------------
	.section	.nv.callgraph,"",@"SHT_CUDA_CALLGRAPH"
	.align	4
	.sectionentsize	8
	.align		4
        /*0000*/ 	.word	0x00000000
	.align		4
        /*0004*/ 	.word	0xffffffff
	.align		4
        /*0008*/ 	.word	0x00000000
	.align		4
        /*000c*/ 	.word	0xfffffffe
	.align		4
        /*0010*/ 	.word	0x00000000
	.align		4
        /*0014*/ 	.word	0xfffffffd
	.align		4
        /*0018*/ 	.word	0x00000000
	.align		4
        /*001c*/ 	.word	0xfffffffc


//--------------------- .text._Z22flash_attention_kernelPfS_S_S_ii --------------------------
	.section	.text._Z22flash_attention_kernelPfS_S_S_ii,"ax",@progbits
	.align	128
        .global         _Z22flash_attention_kernelPfS_S_S_ii
        .type           _Z22flash_attention_kernelPfS_S_S_ii,@function
        .size           _Z22flash_attention_kernelPfS_S_S_ii,(.L_x_128 - _Z22flash_attention_kernelPfS_S_S_ii)
        .other          _Z22flash_attention_kernelPfS_S_S_ii,@"STO_CUDA_ENTRY STV_DEFAULT"
_Z22flash_attention_kernelPfS_S_S_ii:
.text._Z22flash_attention_kernelPfS_S_S_ii:
[----:B------:R-:W0:Y:S01]  /*0000*/  LDC R1, c[0x0][0x37c] ;  /* 0x0000df00ff017b82 */ /* 0x000e220000000800 */
[----:B------:R-:W1:Y:S07]  /*0010*/  LDCU.64 UR8, c[0x0][0x3a0] ;  /* 0x00007400ff0877ac */ /* 0x000e6e0008000a00 */
[----:B------:R-:W2:Y:S01]  /*0020*/  S2UR UR4, SR_CTAID.Y ;  /* 0x00000000000479c3 */ /* 0x000ea20000002600 */
[----:B------:R-:W3:Y:S01]  /*0030*/  S2R R32, SR_TID.X ;  /* 0x0000000000207919 */ /* 0x000ee20000002100 */
[----:B0-----:R-:W-:Y:S01]  /*0040*/  IADD3 R1, PT, PT, R1, -0x140, RZ ;  /* 0xfffffec001017810 */ /* 0x001fe20007ffe0ff */
[----:B------:R-:W0:Y:S01]  /*0050*/  LDCU.64 UR12, c[0x0][0x358] ;  /* 0x00006b00ff0c77ac */ /* 0x000e220008000a00 */
[----:B------:R-:W4:Y:S04]  /*0060*/  LDCU UR14, c[0x0][0x360] ;  /* 0x00006c00ff0e77ac */ /* 0x000f280008000800 */
[----:B------:R-:W5:Y:S01]  /*0070*/  S2UR UR6, SR_CTAID.X ;  /* 0x00000000000679c3 */ /* 0x000f620000002500 */
[----:B-1----:R-:W-:-:S04]  /*0080*/  IMAD.U32 R7, RZ, RZ, UR9 ;  /* 0x00000009ff077e24 */ /* 0x002fc8000f8e00ff */
[C---:B------:R-:W-:Y:S01]  /*0090*/  IMAD R28, R7.reuse, UR8, RZ ;  /* 0x00000008071c7c24 */ /* 0x040fe2000f8e02ff */
[C---:B------:R-:W-:Y:S02]  /*00a0*/  ISETP.GE.AND P0, PT, R7.reuse, 0x1, PT ;  /* 0x000000010700780c */ /* 0x040fe40003f06270 */
[----:B------:R-:W-:Y:S02]  /*00b0*/  SHF.L.U32 R31, R7, 0x7, RZ ;  /* 0x00000007071f7819 */ /* 0x000fe400000006ff */
[----:B------:R-:W-:Y:S01]  /*00c0*/  SHF.R.S32.HI R0, RZ, 0x1f, R28 ;  /* 0x0000001fff007819 */ /* 0x000fe2000001141c */
[----:B--2---:R-:W-:-:S04]  /*00d0*/  IMAD.WIDE.U32 R28, R28, UR4, RZ ;  /* 0x000000041c1c7c25 */ /* 0x004fc8000f8e00ff */
[----:B------:R-:W-:Y:S01]  /*00e0*/  IMAD R3, R0, UR4, RZ ;  /* 0x0000000400037c24 */ /* 0x000fe2000f8e02ff */
[----:B-----5:R-:W-:-:S03]  /*00f0*/  USHF.L.U32 UR6, UR6, 0x7, URZ ;  /* 0x0000000706067899 */ /* 0x020fc600080006ff */
[----:B------:R-:W-:Y:S01]  /*0100*/  IMAD.IADD R30, R29, 0x1, R3 ;  /* 0x000000011d1e7824 */ /* 0x000fe200078e0203 */
[----:B0--34-:R-:W-:Y:S08]  /*0110*/  @!P0 BRA `(.L_x_0) ;  /* 0x0000000000c48947 */ /* 0x019ff00003800000 */
[C---:B------:R-:W-:Y:S02]  /*0120*/  IADD3 R0, PT, PT, R7.reuse, -0x1, RZ ;  /* 0xffffffff07007810 */ /* 0x040fe40007ffe0ff */
[----:B------:R-:W-:Y:S02]  /*0130*/  LOP3.LUT R4, R7, 0xf, RZ, 0xc0, !PT ;  /* 0x0000000f07047812 */ /* 0x000fe400078ec0ff */
[----:B------:R-:W-:Y:S01]  /*0140*/  ISETP.GE.U32.AND P0, PT, R0, 0xf, PT ;  /* 0x0000000f0000780c */ /* 0x000fe20003f06070 */
[----:B------:R-:W-:Y:S01]  /*0150*/  IMAD.MOV.U32 R0, RZ, RZ, RZ ;  /* 0x000000ffff007224 */ /* 0x000fe200078e00ff */
[----:B------:R-:W-:-:S11]  /*0160*/  ISETP.NE.AND P1, PT, R4, RZ, PT ;  /* 0x000000ff0400720c */ /* 0x000fd60003f25270 */
[----:B------:R-:W-:Y:S05]  /*0170*/  @!P0 BRA `(.L_x_1) ;  /* 0x0000000000288947 */ /* 0x000fea0003800000 */
[----:B------:R-:W-:Y:S01]  /*0180*/  HFMA2 R2, -RZ, RZ, 0, 0 ;  /* 0x00000000ff027431 */ /* 0x000fe200000001ff */
[----:B------:R-:W-:-:S07]  /*0190*/  LOP3.LUT R0, R7, 0x7ffffff0, RZ, 0xc0, !PT ;  /* 0x7ffffff007007812 */ /* 0x000fce00078ec0ff */
.L_x_2:
[C---:B0-----:R-:W-:Y:S01]  /*01a0*/  IMAD R3, R2.reuse, 0x4, R1 ;  /* 0x0000000402037824 */ /* 0x041fe200078e0201 */
[----:B------:R-:W-:-:S04]  /*01b0*/  IADD3 R2, PT, PT, R2, 0x10, RZ ;  /* 0x0000001002027810 */ /* 0x000fc80007ffe0ff */
[----:B------:R0:W-:Y:S01]  /*01c0*/  STL.128 [R3], RZ ;  /* 0x000000ff03007387 */ /* 0x0001e20000100c00 */
[----:B------:R-:W-:-:S03]  /*01d0*/  ISETP.NE.AND P0, PT, R2, R0, PT ;  /* 0x000000000200720c */ /* 0x000fc60003f05270 */
[----:B------:R0:W-:Y:S04]  /*01e0*/  STL.128 [R3+0x10], RZ ;  /* 0x000010ff03007387 */ /* 0x0001e80000100c00 */
[----:B------:R0:W-:Y:S04]  /*01f0*/  STL.128 [R3+0x20], RZ ;  /* 0x000020ff03007387 */ /* 0x0001e80000100c00 */
[----:B------:R0:W-:Y:S02]  /*0200*/  STL.128 [R3+0x30], RZ ;  /* 0x000030ff03007387 */ /* 0x0001e40000100c00 */
[----:B------:R-:W-:Y:S05]  /*0210*/  @P0 BRA `(.L_x_2) ;  /* 0xfffffffc00e00947 */ /* 0x000fea000383ffff */
.L_x_1:
[----:B------:R-:W-:Y:S05]  /*0220*/  @!P1 BRA `(.L_x_0) ;  /* 0x0000000000809947 */ /* 0x000fea0003800000 */
[----:B------:R-:W-:Y:S02]  /*0230*/  ISETP.GE.U32.AND P0, PT, R4, 0x8, PT ;  /* 0x000000080400780c */ /* 0x000fe40003f06070 */
[----:B0-----:R-:W-:-:S04]  /*0240*/  LOP3.LUT R3, R7, 0x7, RZ, 0xc0, !PT ;  /* 0x0000000707037812 */ /* 0x001fc800078ec0ff */
[----:B------:R-:W-:-:S07]  /*0250*/  ISETP.NE.AND P1, PT, R3, RZ, PT ;  /* 0x000000ff0300720c */ /* 0x000fce0003f25270 */
[----:B------:R-:W-:Y:S06]  /*0260*/  @!P0 BRA `(.L_x_3) ;  /* 0x0000000000288947 */ /* 0x000fec0003800000 */
[C---:B------:R-:W-:Y:S01]  /*0270*/  IMAD R2, R0.reuse, 0x4, R1 ;  /* 0x0000000400027824 */ /* 0x040fe200078e0201 */
[----:B------:R-:W-:-:S04]  /*0280*/  IADD3 R0, PT, PT, R0, 0x8, RZ ;  /* 0x0000000800007810 */ /* 0x000fc80007ffe0ff */
[----:B------:R0:W-:Y:S04]  /*0290*/  STL [R2], RZ ;  /* 0x000000ff02007387 */ /* 0x0001e80000100800 */
[----:B------:R0:W-:Y:S04]  /*02a0*/  STL [R2+0x4], RZ ;  /* 0x000004ff02007387 */ /* 0x0001e80000100800 */
[----:B------:R0:W-:Y:S04]  /*02b0*/  STL [R2+0x8], RZ ;  /* 0x000008ff02007387 */ /* 0x0001e80000100800 */
[----:B------:R0:W-:Y:S04]  /*02c0*/  STL [R2+0xc], RZ ;  /* 0x00000cff02007387 */ /* 0x0001e80000100800 */
[----:B------:R0:W-:Y:S04]  /*02d0*/  STL [R2+0x10], RZ ;  /* 0x000010ff02007387 */ /* 0x0001e80000100800 */
[----:B------:R0:W-:Y:S04]  /*02e0*/  STL [R2+0x14], RZ ;  /* 0x000014ff02007387 */ /* 0x0001e80000100800 */
[----:B------:R0:W-:Y:S04]  /*02f0*/  STL [R2+0x18], RZ ;  /* 0x000018ff02007387 */ /* 0x0001e80000100800 */
[----:B------:R0:W-:Y:S02]  /*0300*/  STL [R2+0x1c], RZ ;  /* 0x00001cff02007387 */ /* 0x0001e40000100800 */
.L_x_3:
[----:B------:R-:W-:Y:S05]  /*0310*/  @!P1 BRA `(.L_x_0) ;  /* 0x0000000000449947 */ /* 0x000fea0003800000 */
[----:B------:R-:W-:Y:S02]  /*0320*/  ISETP.GE.U32.AND P0, PT, R3, 0x4, PT ;  /* 0x000000040300780c */ /* 0x000fe40003f06070 */
[----:B0-----:R-:W-:-:S04]  /*0330*/  LOP3.LUT R2, R7, 0x3, RZ, 0xc0, !PT ;  /* 0x0000000307027812 */ /* 0x001fc800078ec0ff */
[----:B------:R-:W-:-:S07]  /*0340*/  ISETP.NE.AND P1, PT, R2, RZ, PT ;  /* 0x000000ff0200720c */ /* 0x000fce0003f25270 */
[C---:B------:R-:W-:Y:S01]  /*0350*/  @P0 IMAD R3, R0.reuse, 0x4, R1 ;  /* 0x0000000400030824 */ /* 0x040fe200078e0201 */
[----:B------:R-:W-:-:S04]  /*0360*/  @P0 IADD3 R0, PT, PT, R0, 0x4, RZ ;  /* 0x0000000400000810 */ /* 0x000fc80007ffe0ff */
[----:B------:R1:W-:Y:S04]  /*0370*/  @P0 STL [R3], RZ ;  /* 0x000000ff03000387 */ /* 0x0003e80000100800 */
[----:B------:R1:W-:Y:S04]  /*0380*/  @P0 STL [R3+0x4], RZ ;  /* 0x000004ff03000387 */ /* 0x0003e80000100800 */
[----:B------:R1:W-:Y:S04]  /*0390*/  @P0 STL [R3+0x8], RZ ;  /* 0x000008ff03000387 */ /* 0x0003e80000100800 */
[----:B------:R1:W-:Y:S01]  /*03a0*/  @P0 STL [R3+0xc], RZ ;  /* 0x00000cff03000387 */ /* 0x0003e20000100800 */
[----:B------:R-:W-:Y:S05]  /*03b0*/  @!P1 BRA `(.L_x_0) ;  /* 0x00000000001c9947 */ /* 0x000fea0003800000 */
[----:B------:R-:W-:-:S05]  /*03c0*/  UMOV UR4, URZ ;  /* 0x000000ff00047c82 */ /* 0x000fca0008000000 */
.L_x_4:
[C---:B-1----:R-:W-:Y:S01]  /*03d0*/  IMAD R3, R0.reuse, 0x4, R1 ;  /* 0x0000000400037824 */ /* 0x042fe200078e0201 */
[----:B------:R-:W-:Y:S01]  /*03e0*/  UIADD3 UR4, UPT, UPT, UR4, 0x1, URZ ;  /* 0x0000000104047890 */ /* 0x000fe2000fffe0ff */
[----:B------:R-:W-:-:S03]  /*03f0*/  IADD3 R0, PT, PT, R0, 0x1, RZ ;  /* 0x0000000100007810 */ /* 0x000fc60007ffe0ff */
[----:B------:R2:W-:Y:S02]  /*0400*/  STL [R3], RZ ;  /* 0x000000ff03007387 */ /* 0x0005e40000100800 */
[----:B------:R-:W-:-:S13]  /*0410*/  ISETP.NE.AND P0, PT, R2, UR4, PT ;  /* 0x0000000402007c0c */ /* 0x000fda000bf05270 */
[----:B--2---:R-:W-:Y:S05]  /*0420*/  @P0 BRA `(.L_x_4) ;  /* 0xfffffffc00e80947 */ /* 0x004fea000383ffff */
.L_x_0:
[----:B------:R-:W-:Y:S01]  /*0430*/  ISETP.GE.AND P0, PT, R32, R31, PT ;  /* 0x0000001f2000720c */ /* 0x000fe20003f06270 */
[----:B------:R-:W2:Y:S01]  /*0440*/  LDCU UR7, c[0x0][0x3a4] ;  /* 0x00007480ff0777ac */ /* 0x000ea20008000800 */
[----:B------:R-:W-:Y:S01]  /*0450*/  BSSY.RECONVERGENT B0, `(.L_x_5) ;  /* 0x00000d6000007945 */ /* 0x000fe20003800200 */
[----:B------:R-:W3:Y:S01]  /*0460*/  LDCU UR15, c[0x0][0x3a4] ;  /* 0x00007480ff0f77ac */ /* 0x000ee20008000800 */
[----:B------:R-:W4:Y:S01]  /*0470*/  LDCU.64 UR8, c[0x0][0x380] ;  /* 0x00007000ff0877ac */ /* 0x000f220008000a00 */
[----:B------:R-:W0:Y:S08]  /*0480*/  LDCU.64 UR10, c[0x0][0x380] ;  /* 0x00007000ff0a77ac */ /* 0x000e300008000a00 */
[----:B------:R-:W-:Y:S05]  /*0490*/  @P0 BRA `(.L_x_6) ;  /* 0x0000000c00440947 */ /* 0x000fea0003800000 */
[----:B------:R-:W5:Y:S01]  /*04a0*/  I2F.U32.RP R6, UR14 ;  /* 0x0000000e00067d06 */ /* 0x000f620008209000 */
[----:B------:R-:W-:Y:S01]  /*04b0*/  VIADD R0, R32, UR14 ;  /* 0x0000000e20007c36 */ /* 0x000fe20008000000 */
[----:B------:R-:W-:Y:S01]  /*04c0*/  ISETP.NE.U32.AND P2, PT, RZ, UR14, PT ;  /* 0x0000000eff007c0c */ /* 0x000fe2000bf45070 */
[----:B------:R-:W-:Y:S03]  /*04d0*/  BSSY.RECONVERGENT B1, `(.L_x_7) ;  /* 0x000004c000017945 */ /* 0x000fe60003800200 */
[----:B------:R-:W-:Y:S02]  /*04e0*/  ISETP.GE.U32.AND P0, PT, R0, R31, PT ;  /* 0x0000001f0000720c */ /* 0x000fe40003f06070 */
[----:B------:R-:W-:Y:S02]  /*04f0*/  VIMNMX.U32 R5, PT, PT, R31, R0, !PT ;  /* 0x000000001f057248 */ /* 0x000fe40007fe0000 */
[----:B------:R-:W-:-:S04]  /*0500*/  SEL R4, RZ, 0x1, P0 ;  /* 0x00000001ff047807 */ /* 0x000fc80000000000 */
[----:B------:R-:W-:Y:S01]  /*0510*/  IADD3 R5, PT, PT, R5, -R0, -R4 ;  /* 0x8000000005057210 */ /* 0x000fe20007ffe804 */
[----:B-----5:R-:W0:Y:S02]  /*0520*/  MUFU.RCP R6, R6 ;  /* 0x0000000600067308 */ /* 0x020e240000001000 */
[----:B0-----:R-:W-:-:S06]  /*0530*/  VIADD R2, R6, 0xffffffe ;  /* 0x0ffffffe06027836 */ /* 0x001fcc0000000000 */
[----:B-1----:R0:W1:Y:S02]  /*0540*/  F2I.FTZ.U32.TRUNC.NTZ R3, R2 ;  /* 0x0000000200037305 */ /* 0x002064000021f000 */
[----:B0-----:R-:W-:Y:S01]  /*0550*/  HFMA2 R2, -RZ, RZ, 0, 0 ;  /* 0x00000000ff027431 */ /* 0x001fe200000001ff */
[----:B-1----:R-:W-:-:S05]  /*0560*/  IADD3 R9, PT, PT, RZ, -R3, RZ ;  /* 0x80000003ff097210 */ /* 0x002fca0007ffe0ff */
[----:B------:R-:W-:-:S04]  /*0570*/  IMAD R9, R9, UR14, RZ ;  /* 0x0000000e09097c24 */ /* 0x000fc8000f8e02ff */
[----:B------:R-:W-:-:S04]  /*0580*/  IMAD.HI.U32 R6, R3, R9, R2 ;  /* 0x0000000903067227 */ /* 0x000fc800078e0002 */
[----:B------:R-:W-:Y:S02]  /*0590*/  IMAD.MOV.U32 R2, RZ, RZ, R32 ;  /* 0x000000ffff027224 */ /* 0x000fe400078e0020 */
[----:B------:R-:W-:-:S04]  /*05a0*/  IMAD.HI.U32 R3, R6, R5, RZ ;  /* 0x0000000506037227 */ /* 0x000fc800078e00ff */
[----:B------:R-:W-:-:S04]  /*05b0*/  IMAD.MOV R0, RZ, RZ, -R3 ;  /* 0x000000ffff007224 */ /* 0x000fc800078e0a03 */
[----:B------:R-:W-:-:S05]  /*05c0*/  IMAD R5, R0, UR14, R5 ;  /* 0x0000000e00057c24 */ /* 0x000fca000f8e0205 */
[----:B------:R-:W-:-:S13]  /*05d0*/  ISETP.GE.U32.AND P0, PT, R5, UR14, PT ;  /* 0x0000000e05007c0c */ /* 0x000fda000bf06070 */
[----:B------:R-:W-:Y:S01]  /*05e0*/  @P0 IADD3 R5, PT, PT, R5, -UR14, RZ ;  /* 0x8000000e05050c10 */ /* 0x000fe2000fffe0ff */
[----:B------:R-:W-:-:S03]  /*05f0*/  @P0 VIADD R3, R3, 0x1 ;  /* 0x0000000103030836 */ /* 0x000fc60000000000 */
[----:B------:R-:W-:-:S13]  /*0600*/  ISETP.GE.U32.AND P1, PT, R5, UR14, PT ;  /* 0x0000000e05007c0c */ /* 0x000fda000bf26070 */
[----:B------:R-:W-:Y:S02]  /*0610*/  @P1 IADD3 R3, PT, PT, R3, 0x1, RZ ;  /* 0x0000000103031810 */ /* 0x000fe40007ffe0ff */
[----:B------:R-:W-:-:S05]  /*0620*/  @!P2 LOP3.LUT R3, RZ, UR14, RZ, 0x33, !PT ;  /* 0x0000000eff03ac12 */ /* 0x000fca000f8e33ff */
[----:B------:R-:W-:-:S05]  /*0630*/  IMAD.IADD R10, R4, 0x1, R3 ;  /* 0x00000001040a7824 */ /* 0x000fca00078e0203 */
[C---:B------:R-:W-:Y:S02]  /*0640*/  LOP3.LUT R0, R10.reuse, 0x3, RZ, 0xc0, !PT ;  /* 0x000000030a007812 */ /* 0x040fe400078ec0ff */
[----:B------:R-:W-:Y:S02]  /*0650*/  ISETP.GE.U32.AND P0, PT, R10, 0x3, PT ;  /* 0x000000030a00780c */ /* 0x000fe40003f06070 */
[----:B------:R-:W-:Y:S02]  /*0660*/  ISETP.NE.AND P1, PT, R0, 0x3, PT ;  /* 0x000000030000780c */ /* 0x000fe40003f25270 */
[----:B------:R-:W-:-:S11]  /*0670*/  IADD3 R0, PT, PT, R7, 0x1, RZ ;  /* 0x0000000107007810 */ /* 0x000fd60007ffe0ff */
[----:B------:R-:W-:Y:S05]  /*0680*/  @!P1 BRA `(.L_x_8) ;  /* 0x0000000000c09947 */ /* 0x000fea0003800000 */
[----:B------:R-:W-:Y:S01]  /*0690*/  IABS R14, R7 ;  /* 0x00000007000e7213 */ /* 0x000fe20000000000 */
[----:B------:R-:W0:Y:S01]  /*06a0*/  S2R R6, SR_CgaCtaId ;  /* 0x0000000000067919 */ /* 0x000e220000008800 */
[----:B------:R-:W-:Y:S02]  /*06b0*/  MOV R5, 0x400 ;  /* 0x0000040000057802 */ /* 0x000fe40000000f00 */
[----:B------:R-:W1:Y:S01]  /*06c0*/  I2F.RP R4, R14 ;  /* 0x0000000e00047306 */ /* 0x000e620000209400 */
[----:B------:R-:W-:-:S07]  /*06d0*/  ISETP.NE.AND P1, PT, R7, RZ, PT ;  /* 0x000000ff0700720c */ /* 0x000fce0003f25270 */
[----:B-1----:R-:W1:Y:S01]  /*06e0*/  MUFU.RCP R4, R4 ;  /* 0x0000000400047308 */ /* 0x002e620000001000 */
[----:B0-----:R-:W-:Y:S02]  /*06f0*/  LEA R11, R6, R5, 0x18 ;  /* 0x00000005060b7211 */ /* 0x001fe400078ec0ff */
[----:B------:R-:W-:Y:S02]  /*0700*/  MOV R6, RZ ;  /* 0x000000ff00067202 */ /* 0x000fe40000000f00 */
[----:B-1----:R-:W-:-:S04]  /*0710*/  IADD3 R2, PT, PT, R4, 0xffffffe, RZ ;  /* 0x0ffffffe04027810 */ /* 0x002fc80007ffe0ff */
[----:B------:R0:W1:Y:S02]  /*0720*/  F2I.FTZ.U32.TRUNC.NTZ R3, R2 ;  /* 0x0000000200037305 */ /* 0x000064000021f000 */
[----:B0-----:R-:W-:Y:S01]  /*0730*/  MOV R2, RZ ;  /* 0x000000ff00027202 */ /* 0x001fe20000000f00 */
[----:B-1----:R-:W-:-:S04]  /*0740*/  IMAD.MOV R9, RZ, RZ, -R3 ;  /* 0x000000ffff097224 */ /* 0x002fc800078e0a03 */
[----:B------:R-:W-:-:S04]  /*0750*/  IMAD R9, R9, R14, RZ ;  /* 0x0000000e09097224 */ /* 0x000fc800078e02ff */
[----:B------:R-:W-:-:S04]  /*0760*/  IMAD.HI.U32 R8, R3, R9, R2 ;  /* 0x0000000903087227 */ /* 0x000fc800078e0002 */
[----:B------:R-:W-:Y:S01]  /*0770*/  VIADD R3, R10, 0x1 ;  /* 0x000000010a037836 */ /* 0x000fe20000000000 */
[----:B------:R-:W-:Y:S01]  /*0780*/  LOP3.LUT R10, RZ, R7, RZ, 0x33, !PT ;  /* 0x00000007ff0a7212 */ /* 0x000fe200078e33ff */
[----:B------:R-:W-:-:S03]  /*0790*/  IMAD.MOV.U32 R2, RZ, RZ, R32 ;  /* 0x000000ffff027224 */ /* 0x000fc600078e0020 */
[----:B------:R-:W-:-:S07]  /*07a0*/  LOP3.LUT R13, R3, 0x3, RZ, 0xc0, !PT ;  /* 0x00000003030d7812 */ /* 0x000fce00078ec0ff */
.L_x_9:
[----:B--2---:R-:W-:-:S05]  /*07b0*/  MOV R7, UR7 ;  /* 0x0000000700077c02 */ /* 0x004fca0008000f00 */
[----:B------:R-:W-:-:S05]  /*07c0*/  IMAD R3, R7, UR6, R2 ;  /* 0x0000000607037c24 */ /* 0x000fca000f8e0202 */
[----:B0-----:R-:W-:-:S04]  /*07d0*/  IADD3 R5, P2, PT, R3, R28, RZ ;  /* 0x0000001c03057210 */ /* 0x001fc80007f5e0ff */
[----:B------:R-:W-:Y:S02]  /*07e0*/  LEA.HI.X.SX32 R12, R3, R30, 0x1, P2 ;  /* 0x0000001e030c7211 */ /* 0x000fe400010f0eff */
[----:B----4-:R-:W-:-:S04]  /*07f0*/  LEA R4, P2, R5, UR8, 0x2 ;  /* 0x0000000805047c11 */ /* 0x010fc8000f8410ff */
[----:B------:R-:W-:-:S06]  /*0800*/  LEA.HI.X R5, R5, UR9, R12, 0x2, P2 ;  /* 0x0000000905057c11 */ /* 0x000fcc00090f140c */
[----:B------:R0:W2:Y:S01]  /*0810*/  LDG.E R5, desc[UR12][R4.64] ;  /* 0x0000000c04057981 */ /* 0x0000a2000c1e1900 */
[----:B------:R-:W-:Y:S02]  /*0820*/  IABS R9, R2 ;  /* 0x0000000200097213 */ /* 0x000fe40000000000 */
[----:B------:R-:W-:Y:S02]  /*0830*/  IABS R16, R7 ;  /* 0x0000000700107213 */ /* 0x000fe40000000000 */
[----:B------:R-:W-:Y:S01]  /*0840*/  IADD3 R6, PT, PT, R6, 0x1, RZ ;  /* 0x0000000106067810 */ /* 0x000fe20007ffe0ff */
[----:B------:R-:W-:-:S04]  /*0850*/  IMAD.HI.U32 R3, R8, R9, RZ ;  /* 0x0000000908037227 */ /* 0x000fc800078e00ff */
[----:B------:R-:W-:Y:S01]  /*0860*/  IMAD.MOV R12, RZ, RZ, -R3 ;  /* 0x000000ffff0c7224 */ /* 0x000fe200078e0a03 */
[----:B0-----:R-:W-:-:S03]  /*0870*/  LOP3.LUT R4, R2, R7, RZ, 0x3c, !PT ;  /* 0x0000000702047212 */ /* 0x001fc600078e3cff */
[----:B------:R-:W-:Y:S01]  /*0880*/  IMAD R9, R16, R12, R9 ;  /* 0x0000000c10097224 */ /* 0x000fe200078e0209 */
[----:B------:R-:W-:-:S04]  /*0890*/  ISETP.GE.AND P4, PT, R4, RZ, PT ;  /* 0x000000ff0400720c */ /* 0x000fc80003f86270 */
[----:B------:R-:W-:-:S13]  /*08a0*/  ISETP.GT.U32.AND P3, PT, R14, R9, PT ;  /* 0x000000090e00720c */ /* 0x000fda0003f64070 */
[----:B------:R-:W-:Y:S01]  /*08b0*/  @!P3 IADD3 R9, PT, PT, R9, -R16, RZ ;  /* 0x800000100909b210 */ /* 0x000fe20007ffe0ff */
[----:B------:R-:W-:-:S03]  /*08c0*/  @!P3 VIADD R3, R3, 0x1 ;  /* 0x000000010303b836 */ /* 0x000fc60000000000 */
[----:B------:R-:W-:-:S13]  /*08d0*/  ISETP.GE.U32.AND P2, PT, R9, R14, PT ;  /* 0x0000000e0900720c */ /* 0x000fda0003f46070 */
[----:B------:R-:W-:Y:S02]  /*08e0*/  @P2 IADD3 R3, PT, PT, R3, 0x1, RZ ;  /* 0x0000000103032810 */ /* 0x000fe40007ffe0ff */
[----:B------:R-:W-:-:S03]  /*08f0*/  ISETP.NE.AND P2, PT, R6, R13, PT ;  /* 0x0000000d0600720c */ /* 0x000fc60003f45270 */
[----:B------:R-:W-:-:S05]  /*0900*/  @!P4 IMAD.MOV R3, RZ, RZ, -R3 ;  /* 0x000000ffff03c224 */ /* 0x000fca00078e0a03 */
[----:B------:R-:W-:-:S04]  /*0910*/  SEL R3, R10, R3, !P1 ;  /* 0x000000030a037207 */ /* 0x000fc80004800000 */
[----:B------:R-:W-:-:S05]  /*0920*/  IADD3 R4, PT, PT, -R3, RZ, RZ ;  /* 0x000000ff03047210 */ /* 0x000fca0007ffe1ff */
[----:B------:R-:W-:Y:S02]  /*0930*/  IMAD R4, R7, R4, R2 ;  /* 0x0000000407047224 */ /* 0x000fe400078e0202 */
[----:B------:R-:W-:Y:S02]  /*0940*/  VIADD R2, R2, UR14 ;  /* 0x0000000e02027c36 */ /* 0x000fe40008000000 */
[----:B------:R-:W-:-:S04]  /*0950*/  IMAD R4, R0, R3, R4 ;  /* 0x0000000300047224 */ /* 0x000fc800078e0204 */
[----:B------:R-:W-:-:S05]  /*0960*/  IMAD R4, R4, 0x4, R11 ;  /* 0x0000000404047824 */ /* 0x000fca00078e020b */
[----:B--2---:R0:W-:Y:S01]  /*0970*/  STS [R4], R5 ;  /* 0x0000000504007388 */ /* 0x0041e20000000800 */
[----:B------:R-:W-:Y:S05]  /*0980*/  @P2 BRA `(.L_x_9) ;  /* 0xfffffffc00882947 */ /* 0x000fea000383ffff */
.L_x_8:
[----:B--234-:R-:W-:Y:S05]  /*0990*/  BSYNC.RECONVERGENT B1 ;  /* 0x0000000000017941 */ /* 0x01cfea0003800200 */
.L_x_7:
[----:B------:R-:W-:Y:S05]  /*09a0*/  @!P0 BRA `(.L_x_6) ;  /* 0x0000000800008947 */ /* 0x000fea0003800000 */
[----:B------:R-:W-:-:S04]  /*09b0*/  IABS R3, R7 ;  /* 0x0000000700037213 */ /* 0x000fc80000000000 */
[----:B------:R-:W1:Y:S08]  /*09c0*/  I2F.RP R6, R3 ;  /* 0x0000000300067306 */ /* 0x000e700000209400 */
[----:B-1----:R-:W0:Y:S02]  /*09d0*/  MUFU.RCP R6, R6 ;  /* 0x0000000600067308 */ /* 0x002e240000001000 */
[----:B0-----:R-:W-:-:S06]  /*09e0*/  IADD3 R5, PT, PT, R6, 0xffffffe, RZ ;  /* 0x0ffffffe06057810 */ /* 0x001fcc0007ffe0ff */
[----:B------:R-:W0:Y:S02]  /*09f0*/  F2I.FTZ.U32.TRUNC.NTZ R5, R5 ;  /* 0x0000000500057305 */ /* 0x000e24000021f000 */
[----:B0-----:R-:W-:-:S04]  /*0a00*/  IMAD.MOV R4, RZ, RZ, -R5 ;  /* 0x000000ffff047224 */ /* 0x001fc800078e0a05 */
[----:B------:R-:W-:Y:S01]  /*0a10*/  IMAD R7, R4, R3, RZ ;  /* 0x0000000304077224 */ /* 0x000fe200078e02ff */
[----:B------:R-:W-:-:S05]  /*0a20*/  MOV R4, RZ ;  /* 0x000000ff00047202 */ /* 0x000fca0000000f00 */
[----:B------:R-:W-:-:S07]  /*0a30*/  IMAD.HI.U32 R4, R5, R7, R4 ;  /* 0x0000000705047227 */ /* 0x000fce00078e0004 */
.L_x_10:
[----:B------:R-:W-:-:S04]  /*0a40*/  IMAD.U32 R7, RZ, RZ, UR15 ;  /* 0x0000000fff077e24 */ /* 0x000fc8000f8e00ff */
[----:B0-----:R-:W-:-:S05]  /*0a50*/  IMAD R9, R7, UR6, R2 ;  /* 0x0000000607097c24 */ /* 0x001fca000f8e0202 */
[C---:B------:R-:W-:Y:S02]  /*0a60*/  IADD3 R5, P0, PT, R9.reuse, R28, RZ ;  /* 0x0000001c09057210 */ /* 0x040fe40007f1e0ff */
[C---:B------:R-:W-:Y:S02]  /*0a70*/  IADD3 R13, PT, PT, R9.reuse, UR14, RZ ;  /* 0x0000000e090d7c10 */ /* 0x040fe4000fffe0ff */
[----:B------:R-:W-:Y:S02]  /*0a80*/  LEA.HI.X.SX32 R6, R9, R30, 0x1, P0 ;  /* 0x0000001e09067211 */ /* 0x000fe400000f0eff */
[----:B------:R-:W-:Y:S01]  /*0a90*/  LEA R10, P0, R5, UR10, 0x2 ;  /* 0x0000000a050a7c11 */ /* 0x000fe2000f8010ff */
[C---:B------:R-:W-:Y:S01]  /*0aa0*/  VIADD R15, R13.reuse, UR14 ;  /* 0x0000000e0d0f7c36 */ /* 0x040fe20008000000 */
[----:B------:R-:W-:Y:S02]  /*0ab0*/  IADD3 R9, P1, PT, R13, R28, RZ ;  /* 0x0000001c0d097210 */ /* 0x000fe40007f3e0ff */
[----:B------:R-:W-:-:S02]  /*0ac0*/  LEA.HI.X R11, R5, UR11, R6, 0x2, P0 ;  /* 0x0000000b050b7c11 */ /* 0x000fc400080f1406 */
[C---:B------:R-:W-:Y:S02]  /*0ad0*/  IADD3 R5, PT, PT, R15.reuse, UR14, RZ ;  /* 0x0000000e0f057c10 */ /* 0x040fe4000fffe0ff */
[----:B------:R-:W-:Y:S02]  /*0ae0*/  IADD3 R8, P2, PT, R15, R28, RZ ;  /* 0x0000001c0f087210 */ /* 0x000fe40007f5e0ff */
[----:B------:R-:W-:Y:S02]  /*0af0*/  LEA.HI.X.SX32 R16, R13, R30, 0x1, P1 ;  /* 0x0000001e0d107211 */ /* 0x000fe400008f0eff */
[----:B------:R-:W-:Y:S02]  /*0b00*/  LEA R12, P0, R9, UR10, 0x2 ;  /* 0x0000000a090c7c11 */ /* 0x000fe4000f8010ff */
[----:B------:R-:W-:Y:S02]  /*0b10*/  IADD3 R6, P3, PT, R5, R28, RZ ;  /* 0x0000001c05067210 */ /* 0x000fe40007f7e0ff */
[----:B------:R-:W-:-:S02]  /*0b20*/  LEA.HI.X.SX32 R15, R15, R30, 0x1, P2 ;  /* 0x0000001e0f0f7211 */ /* 0x000fc400010f0eff */
[----:B------:R-:W-:Y:S02]  /*0b30*/  LEA R14, P1, R8, UR10, 0x2 ;  /* 0x0000000a080e7c11 */ /* 0x000fe4000f8210ff */
[----:B------:R-:W-:Y:S02]  /*0b40*/  LEA.HI.X R13, R9, UR11, R16, 0x2, P0 ;  /* 0x0000000b090d7c11 */ /* 0x000fe400080f1410 */
[----:B------:R-:W-:Y:S02]  /*0b50*/  LEA.HI.X.SX32 R9, R5, R30, 0x1, P3 ;  /* 0x0000001e05097211 */ /* 0x000fe400018f0eff */
[----:B------:R-:W-:Y:S01]  /*0b60*/  LEA R16, P0, R6, UR10, 0x2 ;  /* 0x0000000a06107c11 */ /* 0x000fe2000f8010ff */
[----:B------:R0:W2:Y:S01]  /*0b70*/  LDG.E R5, desc[UR12][R10.64] ;  /* 0x0000000c0a057981 */ /* 0x0000a2000c1e1900 */
[----:B------:R-:W-:Y:S02]  /*0b80*/  LEA.HI.X R15, R8, UR11, R15, 0x2, P1 ;  /* 0x0000000b080f7c11 */ /* 0x000fe400088f140f */
[----:B------:R-:W-:-:S02]  /*0b90*/  LEA.HI.X R17, R6, UR11, R9, 0x2, P0 ;  /* 0x0000000b06117c11 */ /* 0x000fc400080f1409 */
[----:B------:R1:W3:Y:S04]  /*0ba0*/  LDG.E R6, desc[UR12][R12.64] ;  /* 0x0000000c0c067981 */ /* 0x0002e8000c1e1900 */
[----:B------:R-:W4:Y:S04]  /*0bb0*/  LDG.E R8, desc[UR12][R14.64] ;  /* 0x0000000c0e087981 */ /* 0x000f28000c1e1900 */
[----:B------:R5:W4:Y:S01]  /*0bc0*/  LDG.E R9, desc[UR12][R16.64] ;  /* 0x0000000c10097981 */ /* 0x000b22000c1e1900 */
[----:B------:R-:W-:-:S04]  /*0bd0*/  IABS R23, R7 ;  /* 0x0000000700177213 */ /* 0x000fc80000000000 */
[----:B------:R-:W0:Y:S08]  /*0be0*/  I2F.RP R20, R23 ;  /* 0x0000001700147306 */ /* 0x000e300000209400 */
[----:B0-----:R-:W0:Y:S01]  /*0bf0*/  MUFU.RCP R20, R20 ;  /* 0x0000001400147308 */ /* 0x001e220000001000 */
[----:B------:R-:W-:-:S05]  /*0c00*/  IABS R21, R2 ;  /* 0x0000000200157213 */ /* 0x000fca0000000000 */
[----:B------:R-:W-:-:S04]  /*0c10*/  IMAD.HI.U32 R11, R4, R21, RZ ;  /* 0x00000015040b7227 */ /* 0x000fc800078e00ff */
[----:B0-----:R-:W-:-:S04]  /*0c20*/  VIADD R18, R20, 0xffffffe ;  /* 0x0ffffffe14127836 */ /* 0x001fc80000000000 */
[----:B------:R0:W5:Y:S01]  /*0c30*/  F2I.FTZ.U32.TRUNC.NTZ R19, R18 ;  /* 0x0000001200137305 */ /* 0x000162000021f000 */
[----:B-1----:R-:W-:Y:S01]  /*0c40*/  IMAD.MOV R12, RZ, RZ, -R11 ;  /* 0x000000ffff0c7224 */ /* 0x002fe200078e0a0b */
[----:B------:R-:W-:-:S03]  /*0c50*/  IADD3 R22, PT, PT, R2, UR14, RZ ;  /* 0x0000000e02167c10 */ /* 0x000fc6000fffe0ff */
[----:B------:R-:W-:Y:S02]  /*0c60*/  IMAD R12, R23, R12, R21 ;  /* 0x0000000c170c7224 */ /* 0x000fe400078e0215 */
[----:B0-----:R-:W-:-:S03]  /*0c70*/  HFMA2 R18, -RZ, RZ, 0, 0 ;  /* 0x00000000ff127431 */ /* 0x001fc600000001ff */
[----:B------:R-:W-:Y:S02]  /*0c80*/  ISETP.GT.U32.AND P4, PT, R3, R12, PT ;  /* 0x0000000c0300720c */ /* 0x000fe40003f84070 */
[----:B-----5:R-:W-:Y:S01]  /*0c90*/  IADD3 R4, PT, PT, RZ, -R19, RZ ;  /* 0x80000013ff047210 */ /* 0x020fe20007ffe0ff */
[----:B------:R-:W-:-:S04]  /*0ca0*/  VIADD R24, R22, UR14 ;  /* 0x0000000e16187c36 */ /* 0x000fc80008000000 */
[----:B------:R-:W-:Y:S01]  /*0cb0*/  IMAD R13, R4, R23, RZ ;  /* 0x00000017040d7224 */ /* 0x000fe200078e02ff */
[----:B------:R-:W-:-:S03]  /*0cc0*/  IABS R17, R22 ;  /* 0x0000001600117213 */ /* 0x000fc60000000000 */
[----:B------:R-:W-:-:S04]  /*0cd0*/  IMAD.HI.U32 R4, R19, R13, R18 ;  /* 0x0000000d13047227 */ /* 0x000fc800078e0012 */
[----:B------:R-:W-:Y:S01]  /*0ce0*/  VIADD R10, R24, UR14 ;  /* 0x0000000e180a7c36 */ /* 0x000fe20008000000 */
[----:B------:R-:W-:Y:S01]  /*0cf0*/  IABS R19, R24 ;  /* 0x0000001800137213 */ /* 0x000fe20000000000 */
[----:B------:R-:W-:Y:S01]  /*0d00*/  IMAD.HI.U32 R13, R4, R17, RZ ;  /* 0x00000011040d7227 */ /* 0x000fe200078e00ff */
[----:B------:R-:W-:Y:S02]  /*0d10*/  @!P4 IADD3 R12, PT, PT, R12, -R23, RZ ;  /* 0x800000170c0cc210 */ /* 0x000fe40007ffe0ff */
[----:B------:R-:W-:Y:S01]  /*0d20*/  IABS R21, R10 ;  /* 0x0000000a00157213 */ /* 0x000fe20000000000 */
[----:B------:R-:W-:Y:S01]  /*0d30*/  IMAD.MOV R16, RZ, RZ, -R13 ;  /* 0x000000ffff107224 */ /* 0x000fe200078e0a0d */
[----:B------:R-:W-:Y:S01]  /*0d40*/  ISETP.GE.U32.AND P5, PT, R12, R3, PT ;  /* 0x000000030c00720c */ /* 0x000fe20003fa6070 */
[----:B------:R-:W-:-:S04]  /*0d50*/  IMAD.HI.U32 R14, R4, R19, RZ ;  /* 0x00000013040e7227 */ /* 0x000fc800078e00ff */
[----:B------:R-:W-:Y:S01]  /*0d60*/  IMAD.HI.U32 R15, R4, R21, RZ ;  /* 0x00000015040f7227 */ /* 0x000fe200078e00ff */
[----:B------:R-:W-:-:S03]  /*0d70*/  IADD3 R18, PT, PT, -R14, RZ, RZ ;  /* 0x000000ff0e127210 */ /* 0x000fc60007ffe1ff */
[----:B------:R-:W-:Y:S02]  /*0d80*/  IMAD R12, R23, R16, R17 ;  /* 0x00000010170c7224 */ /* 0x000fe400078e0211 */
[----:B------:R-:W-:Y:S01]  /*0d90*/  IMAD.MOV.U32 R3, RZ, RZ, R23 ;  /* 0x000000ffff037224 */ /* 0x000fe200078e0017 */
[----:B------:R-:W-:Y:S01]  /*0da0*/  IADD3 R20, PT, PT, -R15, RZ, RZ ;  /* 0x000000ff0f147210 */ /* 0x000fe20007ffe1ff */
[----:B------:R-:W-:-:S03]  /*0db0*/  IMAD R16, R23, R18, R19 ;  /* 0x0000001217107224 */ /* 0x000fc600078e0213 */
[----:B------:R-:W-:Y:S01]  /*0dc0*/  ISETP.GT.U32.AND P6, PT, R3, R12, PT ;  /* 0x0000000c0300720c */ /* 0x000fe20003fc4070 */
[----:B------:R-:W-:Y:S01]  /*0dd0*/  IMAD R18, R23, R20, R21 ;  /* 0x0000001417127224 */ /* 0x000fe200078e0215 */
[----:B------:R-:W-:-:S04]  /*0de0*/  ISETP.GT.U32.AND P0, PT, R3, R16, PT ;  /* 0x000000100300720c */ /* 0x000fc80003f04070 */
[----:B------:R-:W-:-:S07]  /*0df0*/  ISETP.GT.U32.AND P1, PT, R3, R18, PT ;  /* 0x000000120300720c */ /* 0x000fce0003f24070 */
[----:B------:R-:W-:Y:S02]  /*0e00*/  @!P6 IMAD.IADD R12, R12, 0x1, -R23 ;  /* 0x000000010c0ce824 */ /* 0x000fe400078e0a17 */
[----:B------:R-:W-:-:S03]  /*0e10*/  @!P4 VIADD R11, R11, 0x1 ;  /* 0x000000010b0bc836 */ /* 0x000fc60000000000 */
[----:B------:R-:W-:Y:S02]  /*0e20*/  ISETP.GE.U32.AND P2, PT, R12, R3, PT ;  /* 0x000000030c00720c */ /* 0x000fe40003f46070 */
[-C--:B------:R-:W-:Y:S02]  /*0e30*/  @!P1 IADD3 R18, PT, PT, R18, -R23.reuse, RZ ;  /* 0x8000001712129210 */ /* 0x080fe40007ffe0ff */
[----:B------:R-:W-:Y:S02]  /*0e40*/  @!P0 IADD3 R16, PT, PT, R16, -R23, RZ ;  /* 0x8000001710108210 */ /* 0x000fe40007ffe0ff */
[----:B------:R-:W-:Y:S01]  /*0e50*/  LOP3.LUT R12, R2, R7, RZ, 0x3c, !PT ;  /* 0x00000007020c7212 */ /* 0x000fe200078e3cff */
[----:B------:R-:W-:Y:S01]  /*0e60*/  @!P6 VIADD R13, R13, 0x1 ;  /* 0x000000010d0de836 */ /* 0x000fe20000000000 */
[----:B------:R-:W-:Y:S02]  /*0e70*/  @P5 IADD3 R11, PT, PT, R11, 0x1, RZ ;  /* 0x000000010b0b5810 */ /* 0x000fe40007ffe0ff */
[----:B------:R-:W-:-:S02]  /*0e80*/  ISETP.GE.U32.AND P5, PT, R18, R3, PT ;  /* 0x000000031200720c */ /* 0x000fc40003fa6070 */
[----:B------:R-:W-:Y:S02]  /*0e90*/  ISETP.GE.U32.AND P4, PT, R16, R3, PT ;  /* 0x000000031000720c */ /* 0x000fe40003f86070 */
[----:B------:R-:W-:Y:S02]  /*0ea0*/  ISETP.GE.AND P6, PT, R12, RZ, PT ;  /* 0x000000ff0c00720c */ /* 0x000fe40003fc6270 */
[-C--:B------:R-:W-:Y:S02]  /*0eb0*/  LOP3.LUT R17, R22, R7.reuse, RZ, 0x3c, !PT ;  /* 0x0000000716117212 */ /* 0x080fe400078e3cff */
[-C--:B------:R-:W-:Y:S02]  /*0ec0*/  LOP3.LUT R16, R24, R7.reuse, RZ, 0x3c, !PT ;  /* 0x0000000718107212 */ /* 0x080fe400078e3cff */
[----:B------:R-:W-:Y:S02]  /*0ed0*/  LOP3.LUT R12, R10, R7, RZ, 0x3c, !PT ;  /* 0x000000070a0c7212 */ /* 0x000fe400078e3cff */
[----:B------:R-:W-:-:S02]  /*0ee0*/  @P2 IADD3 R13, PT, PT, R13, 0x1, RZ ;  /* 0x000000010d0d2810 */ /* 0x000fc40007ffe0ff */
[----:B------:R-:W-:Y:S02]  /*0ef0*/  ISETP.GE.AND P3, PT, R17, RZ, PT ;  /* 0x000000ff1100720c */ /* 0x000fe40003f66270 */
[----:B------:R-:W-:Y:S01]  /*0f00*/  ISETP.GE.AND P2, PT, R16, RZ, PT ;  /* 0x000000ff1000720c */ /* 0x000fe20003f46270 */
[----:B------:R-:W-:Y:S01]  /*0f10*/  @!P1 VIADD R15, R15, 0x1 ;  /* 0x000000010f0f9836 */ /* 0x000fe20000000000 */
[----:B------:R-:W-:Y:S02]  /*0f20*/  @!P0 IADD3 R14, PT, PT, R14, 0x1, RZ ;  /* 0x000000010e0e8810 */ /* 0x000fe40007ffe0ff */
[----:B------:R-:W-:Y:S01]  /*0f30*/  ISETP.GE.AND P0, PT, R12, RZ, PT ;  /* 0x000000ff0c00720c */ /* 0x000fe20003f06270 */
[----:B------:R-:W0:Y:S01]  /*0f40*/  S2UR UR5, SR_CgaCtaId ;  /* 0x00000000000579c3 */ /* 0x000e220000008800 */
[----:B------:R-:W-:Y:S01]  /*0f50*/  @P5 IADD3 R15, PT, PT, R15, 0x1, RZ ;  /* 0x000000010f0f5810 */ /* 0x000fe20007ffe0ff */
[----:B------:R-:W-:Y:S01]  /*0f60*/  @!P6 IMAD.MOV R11, RZ, RZ, -R11 ;  /* 0x000000ffff0be224 */ /* 0x000fe200078e0a0b */
[----:B------:R-:W-:-:S02]  /*0f70*/  @P4 IADD3 R14, PT, PT, R14, 0x1, RZ ;  /* 0x000000010e0e4810 */ /* 0x000fc40007ffe0ff */
[----:B------:R-:W-:Y:S02]  /*0f80*/  ISETP.NE.AND P1, PT, R7, RZ, PT ;  /* 0x000000ff0700720c */ /* 0x000fe40003f25270 */
[----:B------:R-:W-:Y:S02]  /*0f90*/  LOP3.LUT R17, RZ, R7, RZ, 0x33, !PT ;  /* 0x00000007ff117212 */ /* 0x000fe400078e33ff */
[----:B------:R-:W-:Y:S01]  /*0fa0*/  MOV R12, R15 ;  /* 0x0000000f000c7202 */ /* 0x000fe20000000f00 */
[----:B------:R-:W-:Y:S01]  /*0fb0*/  @!P2 IMAD.MOV R14, RZ, RZ, -R14 ;  /* 0x000000ffff0ea224 */ /* 0x000fe200078e0a0e */
[----:B------:R-:W-:Y:S02]  /*0fc0*/  @!P3 IADD3 R13, PT, PT, -R13, RZ, RZ ;  /* 0x000000ff0d0db210 */ /* 0x000fe40007ffe1ff */
[----:B------:R-:W-:Y:S02]  /*0fd0*/  SEL R11, R17, R11, !P1 ;  /* 0x0000000b110b7207 */ /* 0x000fe40004800000 */
[----:B------:R-:W-:-:S02]  /*0fe0*/  @!P0 IADD3 R12, PT, PT, -R12, RZ, RZ ;  /* 0x000000ff0c0c8210 */ /* 0x000fc40007ffe1ff */
[----:B------:R-:W-:Y:S02]  /*0ff0*/  SEL R13, R17, R13, !P1 ;  /* 0x0000000d110d7207 */ /* 0x000fe40004800000 */
[----:B------:R-:W-:Y:S02]  /*1000*/  IADD3 R16, PT, PT, -R11, RZ, RZ ;  /* 0x000000ff0b107210 */ /* 0x000fe40007ffe1ff */
[C---:B------:R-:W-:Y:S02]  /*1010*/  SEL R15, R17.reuse, R14, !P1 ;  /* 0x0000000e110f7207 */ /* 0x040fe40004800000 */
[----:B------:R-:W-:Y:S01]  /*1020*/  SEL R17, R17, R12, !P1 ;  /* 0x0000000c11117207 */ /* 0x000fe20004800000 */
[----:B------:R-:W-:Y:S01]  /*1030*/  IMAD.MOV R12, RZ, RZ, -R13 ;  /* 0x000000ffff0c7224 */ /* 0x000fe200078e0a0d */
[----:B------:R-:W-:Y:S01]  /*1040*/  IADD3 R14, PT, PT, -R15, RZ, RZ ;  /* 0x000000ff0f0e7210 */ /* 0x000fe20007ffe1ff */
[----:B------:R-:W-:Y:S01]  /*1050*/  IMAD R2, R7, R16, R2 ;  /* 0x0000001007027224 */ /* 0x000fe200078e0202 */
[----:B------:R-:W-:Y:S01]  /*1060*/  IADD3 R16, PT, PT, -R17, RZ, RZ ;  /* 0x000000ff11107210 */ /* 0x000fe20007ffe1ff */
[C---:B------:R-:W-:Y:S01]  /*1070*/  IMAD R12, R7.reuse, R12, R22 ;  /* 0x0000000c070c7224 */ /* 0x040fe200078e0216 */
[----:B------:R-:W-:Y:S01]  /*1080*/  UMOV UR4, 0x400 ;  /* 0x0000040000047882 */ /* 0x000fe20000000000 */
[C---:B------:R-:W-:Y:S01]  /*1090*/  IMAD R14, R7.reuse, R14, R24 ;  /* 0x0000000e070e7224 */ /* 0x040fe200078e0218 */
[----:B0-----:R-:W-:Y:S01]  /*10a0*/  ULEA UR4, UR5, UR4, 0x18 ;  /* 0x0000000405047291 */ /* 0x001fe2000f8ec0ff */
[----:B------:R-:W-:-:S02]  /*10b0*/  IMAD R16, R7, R16, R10 ;  /* 0x0000001007107224 */ /* 0x000fc400078e020a */
[C---:B------:R-:W-:Y:S02]  /*10c0*/  IMAD R2, R0.reuse, R11, R2 ;  /* 0x0000000b00027224 */ /* 0x040fe400078e0202 */
[C---:B------:R-:W-:Y:S02]  /*10d0*/  IMAD R13, R0.reuse, R13, R12 ;  /* 0x0000000d000d7224 */ /* 0x040fe400078e020c */
[C---:B------:R-:W-:Y:S02]  /*10e0*/  IMAD R14, R0.reuse, R15, R14 ;  /* 0x0000000f000e7224 */ /* 0x040fe400078e020e */
[----:B------:R-:W-:Y:S01]  /*10f0*/  IMAD R16, R0, R17, R16 ;  /* 0x0000001100107224 */ /* 0x000fe200078e0210 */
[----:B------:R-:W-:Y:S02]  /*1100*/  LEA R12, R2, UR4, 0x2 ;  /* 0x00000004020c7c11 */ /* 0x000fe4000f8e10ff */
[----:B------:R-:W-:Y:S02]  /*1110*/  LEA R13, R13, UR4, 0x2 ;  /* 0x000000040d0d7c11 */ /* 0x000fe4000f8e10ff */
[----:B------:R-:W-:-:S02]  /*1120*/  LEA R11, R14, UR4, 0x2 ;  /* 0x000000040e0b7c11 */ /* 0x000fc4000f8e10ff */
[----:B------:R-:W-:Y:S01]  /*1130*/  LEA R16, R16, UR4, 0x2 ;  /* 0x0000000410107c11 */ /* 0x000fe2000f8e10ff */
[----:B------:R-:W-:-:S05]  /*1140*/  VIADD R2, R10, UR14 ;  /* 0x0000000e0a027c36 */ /* 0x000fca0008000000 */
[----:B------:R-:W-:Y:S01]  /*1150*/  ISETP.GE.AND P0, PT, R2, R31, PT ;  /* 0x0000001f0200720c */ /* 0x000fe20003f06270 */
[----:B--2---:R0:W-:Y:S04]  /*1160*/  STS [R12], R5 ;  /* 0x000000050c007388 */ /* 0x0041e80000000800 */
[----:B---3--:R0:W-:Y:S04]  /*1170*/  STS [R13], R6 ;  /* 0x000000060d007388 */ /* 0x0081e80000000800 */
[----:B----4-:R0:W-:Y:S04]  /*1180*/  STS [R11], R8 ;  /* 0x000000080b007388 */ /* 0x0101e80000000800 */
[----:B------:R0:W-:Y:S01]  /*1190*/  STS [R16], R9 ;  /* 0x0000000910007388 */ /* 0x0001e20000000800 */
[----:B------:R-:W-:Y:S05]  /*11a0*/  @!P0 BRA `(.L_x_10) ;  /* 0xfffffff800248947 */ /* 0x000fea000383ffff */
.L_x_6:
[----:B0-234-:R-:W-:Y:S05]  /*11b0*/  BSYNC.RECONVERGENT B0 ;  /* 0x0000000000007941 */ /* 0x01dfea0003800200 */
.L_x_5:
[----:B------:R-:W0:Y:S01]  /*11c0*/  LDCU UR4, c[0x0][0x3a0] ;  /* 0x00007400ff0477ac */ /* 0x000e220008000800 */
[----:B------:R-:W-:Y:S01]  /*11d0*/  HFMA2 R33, -RZ, RZ, 0, 0 ;  /* 0x00000000ff217431 */ /* 0x000fe200000001ff */
[----:B0-----:R-:W-:-:S09]  /*11e0*/  UISETP.GE.AND UP0, UPT, UR4, 0x1, UPT ;  /* 0x000000010400788c */ /* 0x001fd2000bf06270 */
[----:B------:R-:W-:Y:S05]  /*11f0*/  BRA.U !UP0, `(.L_x_11) ;  /* 0x0000003d08dc7547 */ /* 0x000fea000b800000 */
[----:B------:R-:W0:Y:S01]  /*1200*/  I2F.U32.RP R0, UR14 ;  /* 0x0000000e00007d06 */ /* 0x000e220008209000 */
[----:B-1----:R-:W-:Y:S01]  /*1210*/  SHF.L.U32 R3, R7, 0x4, RZ ;  /* 0x0000000407037819 */ /* 0x002fe200000006ff */
[----:B------:R-:W1:Y:S01]  /*1220*/  S2UR UR5, SR_CgaCtaId ;  /* 0x00000000000579c3 */ /* 0x000e620000008800 */
[C---:B------:R-:W-:Y:S01]  /*1230*/  IADD3 R34, PT, PT, R32.reuse, UR14, RZ ;  /* 0x0000000e20227c10 */ /* 0x040fe2000fffe0ff */
[----:B------:R-:W-:Y:S01]  /*1240*/  UMOV UR4, 0x400 ;  /* 0x0000040000047882 */ /* 0x000fe20000000000 */
[----:B------:R-:W-:Y:S01]  /*1250*/  ISETP.NE.U32.AND P2, PT, RZ, UR14, PT ;  /* 0x0000000eff007c0c */ /* 0x000fe2000bf45070 */
[----:B------:R-:W-:Y:S01]  /*1260*/  IMAD R44, R32, R7, R32 ;  /* 0x00000007202c7224 */ /* 0x000fe200078e0220 */
[CC--:B------:R-:W-:Y:S01]  /*1270*/  ISETP.GE.AND P0, PT, R34.reuse, R3.reuse, PT ;  /* 0x000000032200720c */ /* 0x0c0fe20003f06270 */
[----:B------:R-:W-:Y:S01]  /*1280*/  BSSY.RECONVERGENT B0, `(.L_x_12) ;  /* 0x000002e000007945 */ /* 0x000fe20003800200 */
[----:B------:R-:W-:Y:S01]  /*1290*/  VIMNMX R9, PT, PT, R34, R3, !PT ;  /* 0x0000000322097248 */ /* 0x000fe20007fe0100 */
[----:B------:R-:W-:Y:S01]  /*12a0*/  IMAD.MOV.U32 R33, RZ, RZ, RZ ;  /* 0x000000ffff217224 */ /* 0x000fe200078e00ff */
[----:B------:R-:W-:-:S02]  /*12b0*/  SEL R35, RZ, 0x1, P0 ;  /* 0x00000001ff237807 */ /* 0x000fc40000000000 */
[----:B------:R-:W-:Y:S01]  /*12c0*/  IADD3 R36, PT, PT, R34, UR14, RZ ;  /* 0x0000000e22247c10 */ /* 0x000fe2000fffe0ff */
[----:B0-----:R-:W0:Y:S01]  /*12d0*/  MUFU.RCP R0, R0 ;  /* 0x0000000000007308 */ /* 0x001e220000001000 */
[----:B------:R-:W-:Y:S02]  /*12e0*/  IADD3 R9, PT, PT, R9, -R34, -R35 ;  /* 0x8000002209097210 */ /* 0x000fe40007ffe823 */
[----:B------:R-:W-:Y:S02]  /*12f0*/  MOV R43, 0xff7fffff ;  /* 0xff7fffff002b7802 */ /* 0x000fe40000000f00 */
[----:B------:R-:W-:Y:S01]  /*1300*/  IADD3 R38, PT, PT, R36, UR14, RZ ;  /* 0x0000000e24267c10 */ /* 0x000fe2000fffe0ff */
[----:B-1----:R-:W-:Y:S01]  /*1310*/  ULEA UR4, UR5, UR4, 0x18 ;  /* 0x0000000405047291 */ /* 0x002fe2000f8ec0ff */
[----:B0-----:R-:W-:-:S05]  /*1320*/  IADD3 R4, PT, PT, R0, 0xffffffe, RZ ;  /* 0x0ffffffe00047810 */ /* 0x001fca0007ffe0ff */
[----:B------:R-:W-:Y:S01]  /*1330*/  LEA R37, R7, UR4, 0x9 ;  /* 0x0000000407257c11 */ /* 0x000fe2000f8e48ff */
[----:B------:R0:W1:Y:S01]  /*1340*/  F2I.FTZ.U32.TRUNC.NTZ R5, R4 ;  /* 0x0000000400057305 */ /* 0x000062000021f000 */
[----:B------:R-:W-:Y:S01]  /*1350*/  LEA R39, R44, UR4, 0x2 ;  /* 0x000000042c277c11 */ /* 0x000fe2000f8e10ff */
[----:B------:R-:W-:Y:S02]  /*1360*/  UMOV UR4, URZ ;  /* 0x000000ff00047c82 */ /* 0x000fe40008000000 */
[----:B------:R-:W-:Y:S01]  /*1370*/  VIADD R40, R37, 0x21c ;  /* 0x0000021c25287836 */ /* 0x000fe20000000000 */
[----:B------:R-:W-:Y:S01]  /*1380*/  IADD3 R39, PT, PT, R39, 0x10, RZ ;  /* 0x0000001027277810 */ /* 0x000fe20007ffe0ff */
[----:B0-----:R-:W-:Y:S02]  /*1390*/  IMAD.MOV.U32 R4, RZ, RZ, RZ ;  /* 0x000000ffff047224 */ /* 0x001fe400078e00ff */
[----:B-1----:R-:W-:-:S04]  /*13a0*/  IMAD.MOV R11, RZ, RZ, -R5 ;  /* 0x000000ffff0b7224 */ /* 0x002fc800078e0a05 */
[----:B------:R-:W-:-:S04]  /*13b0*/  IMAD R11, R11, UR14, RZ ;  /* 0x0000000e0b0b7c24 */ /* 0x000fc8000f8e02ff */
[----:B------:R-:W-:-:S06]  /*13c0*/  IMAD.HI.U32 R2, R5, R11, R4 ;  /* 0x0000000b05027227 */ /* 0x000fcc00078e0004 */
[----:B------:R-:W-:-:S05]  /*13d0*/  IMAD.HI.U32 R2, R2, R9, RZ ;  /* 0x0000000902027227 */ /* 0x000fca00078e00ff */
[----:B------:R-:W-:-:S05]  /*13e0*/  IADD3 R0, PT, PT, -R2, RZ, RZ ;  /* 0x000000ff02007210 */ /* 0x000fca0007ffe1ff */
[----:B------:R-:W-:Y:S01]  /*13f0*/  IMAD R9, R0, UR14, R9 ;  /* 0x0000000e00097c24 */ /* 0x000fe2000f8e0209 */
[----:B------:R-:W-:-:S04]  /*1400*/  I2FP.F32.S32 R0, R7 ;  /* 0x0000000700007245 */ /* 0x000fc80000201400 */
[----:B------:R-:W-:Y:S01]  /*1410*/  ISETP.GE.U32.AND P0, PT, R9, UR14, PT ;  /* 0x0000000e09007c0c */ /* 0x000fe2000bf06070 */
[----:B------:R0:W1:Y:S01]  /*1420*/  MUFU.RSQ R5, R0 ;  /* 0x0000000000057308 */ /* 0x0000620000001400 */
[----:B------:R-:W-:-:S11]  /*1430*/  IADD3 R4, PT, PT, R0, -0xd000000, RZ ;  /* 0xf300000000047810 */ /* 0x000fd60007ffe0ff */
[----:B------:R-:W-:Y:S01]  /*1440*/  @P0 IADD3 R9, PT, PT, R9, -UR14, RZ ;  /* 0x8000000e09090c10 */ /* 0x000fe2000fffe0ff */
[----:B------:R-:W-:Y:S01]  /*1450*/  @P0 VIADD R2, R2, 0x1 ;  /* 0x0000000102020836 */ /* 0x000fe20000000000 */
[----:B------:R-:W-:Y:S02]  /*1460*/  ISETP.GT.U32.AND P0, PT, R4, 0x727fffff, PT ;  /* 0x727fffff0400780c */ /* 0x000fe40003f04070 */
[----:B------:R-:W-:-:S13]  /*1470*/  ISETP.GE.U32.AND P1, PT, R9, UR14, PT ;  /* 0x0000000e09007c0c */ /* 0x000fda000bf26070 */
[----:B------:R-:W-:Y:S02]  /*1480*/  @P1 IADD3 R2, PT, PT, R2, 0x1, RZ ;  /* 0x0000000102021810 */ /* 0x000fe40007ffe0ff */
[----:B------:R-:W-:-:S05]  /*1490*/  @!P2 LOP3.LUT R2, RZ, UR14, RZ, 0x33, !PT ;  /* 0x0000000eff02ac12 */ /* 0x000fca000f8e33ff */
[----:B------:R-:W-:-:S05]  /*14a0*/  IMAD.IADD R35, R35, 0x1, R2 ;  /* 0x0000000123237824 */ /* 0x000fca00078e0202 */
[----:B------:R-:W-:Y:S01]  /*14b0*/  LOP3.LUT R41, R35, 0x3, RZ, 0xc0, !PT ;  /* 0x0000000323297812 */ /* 0x000fe200078ec0ff */
[----:B01----:R-:W-:Y:S06]  /*14c0*/  @!P0 BRA `(.L_x_13) ;  /* 0x0000000000148947 */ /* 0x003fec0003800000 */
[----:B------:R-:W-:Y:S01]  /*14d0*/  BSSY.RECONVERGENT B1, `(.L_x_14) ;  /* 0x0000003000017945 */ /* 0x000fe20003800200 */
[----:B------:R-:W-:-:S07]  /*14e0*/  MOV R8, 0x1500 ;  /* 0x0000150000087802 */ /* 0x000fce0000000f00 */
[----:B------:R-:W-:Y:S05]  /*14f0*/  CALL.REL.NOINC `($__internal_1_$__cuda_sm20_sqrt_rn_f32_slowpath) ;  /* 0x0000006c00b47944 */ /* 0x000fea0003c00000 */
[----:B------:R-:W-:Y:S05]  /*1500*/  BSYNC.RECONVERGENT B1 ;  /* 0x0000000000017941 */ /* 0x000fea0003800200 */
.L_x_14:
[----:B------:R-:W-:Y:S05]  /*1510*/  BRA `(.L_x_15) ;  /* 0x0000000000107947 */ /* 0x000fea0003800000 */
.L_x_13:
[----:B------:R-:W-:Y:S01]  /*1520*/  FMUL.FTZ R7, R0, R5 ;  /* 0x0000000500077220 */ /* 0x000fe20000410000 */
[----:B------:R-:W-:-:S03]  /*1530*/  FMUL.FTZ R2, R5, 0.5 ;  /* 0x3f00000005027820 */ /* 0x000fc60000410000 */
[----:B------:R-:W-:-:S04]  /*1540*/  FFMA R0, -R7, R7, R0 ;  /* 0x0000000707007223 */ /* 0x000fc80000000100 */
[----:B------:R-:W-:-:S07]  /*1550*/  FFMA R2, R0, R2, R7 ;  /* 0x0000000200027223 */ /* 0x000fce0000000007 */
.L_x_15:
[----:B------:R-:W-:Y:S05]  /*1560*/  BSYNC.RECONVERGENT B0 ;  /* 0x0000000000007941 */ /* 0x000fea0003800200 */
.L_x_12:
[----:B------:R-:W-:Y:S01]  /*1570*/  IADD3 R0, PT, PT, R2, 0x1800000, RZ ;  /* 0x0180000002007810 */ /* 0x000fe20007ffe0ff */
[----:B------:R-:W0:Y:S01]  /*1580*/  LDCU UR7, c[0x0][0x3a4] ;  /* 0x00007480ff0777ac */ /* 0x000e220008000800 */
[----:B------:R-:W-:Y:S02]  /*1590*/  BSSY.RECONVERGENT B0, `(.L_x_16) ;  /* 0x000000c000007945 */ /* 0x000fe40003800200 */
[----:B------:R-:W-:-:S04]  /*15a0*/  LOP3.LUT R0, R0, 0x7f800000, RZ, 0xc0, !PT ;  /* 0x7f80000000007812 */ /* 0x000fc800078ec0ff */
[----:B------:R-:W-:Y:S01]  /*15b0*/  ISETP.GT.U32.AND P0, PT, R0, 0x1ffffff, PT ;  /* 0x01ffffff0000780c */ /* 0x000fe20003f04070 */
[----:B0-----:R-:W-:-:S12]  /*15c0*/  UIADD3 UR7, UPT, UPT, UR7, 0x1, URZ ;  /* 0x0000000107077890 */ /* 0x001fd8000fffe0ff */
[----:B------:R-:W-:Y:S05]  /*15d0*/  @P0 BRA `(.L_x_17) ;  /* 0x00000000000c0947 */ /* 0x000fea0003800000 */
[----:B------:R-:W-:-:S07]  /*15e0*/  MOV R8, 0x1600 ;  /* 0x0000160000087802 */ /* 0x000fce0000000f00 */
[----:B------:R-:W-:Y:S05]  /*15f0*/  CALL.REL.NOINC `($__internal_0_$__cuda_sm20_rcp_rn_f32_slowpath) ;  /* 0x00000068009c7944 */ /* 0x000fea0003c00000 */
[----:B------:R-:W-:Y:S05]  /*1600*/  BRA `(.L_x_18) ;  /* 0x0000000000107947 */ /* 0x000fea0003800000 */
.L_x_17:
[----:B------:R-:W0:Y:S02]  /*1610*/  MUFU.RCP R5, R2 ;  /* 0x0000000200057308 */ /* 0x000e240000001000 */
[----:B0-----:R-:W-:-:S04]  /*1620*/  FFMA R0, R5, R2, -1 ;  /* 0xbf80000005007423 */ /* 0x001fc80000000002 */
[----:B------:R-:W-:-:S04]  /*1630*/  FADD.FTZ R0, -R0, -RZ ;  /* 0x800000ff00007221 */ /* 0x000fc80000010100 */
[----:B------:R-:W-:-:S07]  /*1640*/  FFMA R2, R5, R0, R5 ;  /* 0x0000000005027223 */ /* 0x000fce0000000005 */
.L_x_18:
[----:B------:R-:W-:Y:S05]  /*1650*/  BSYNC.RECONVERGENT B0 ;  /* 0x0000000000007941 */ /* 0x000fea0003800200 */
.L_x_16:
[----:B------:R-:W0:Y:S01]  /*1660*/  S2UR UR9, SR_CgaCtaId ;  /* 0x00000000000979c3 */ /* 0x000e220000008800 */
[----:B------:R-:W1:Y:S01]  /*1670*/  LDCU UR10, c[0x0][0x3a4] ;  /* 0x00007480ff0a77ac */ /* 0x000e620008000800 */
[----:B------:R-:W-:Y:S01]  /*1680*/  IADD3 R42, PT, PT, R1, 0x100, RZ ;  /* 0x00000100012a7810 */ /* 0x000fe20007ffe0ff */
[----:B------:R-:W-:Y:S01]  /*1690*/  UMOV UR8, 0x400 ;  /* 0x0000040000087882 */ /* 0x000fe20000000000 */
[----:B------:R-:W-:Y:S02]  /*16a0*/  USHF.L.U32 UR15, UR7, 0x2, URZ ;  /* 0x00000002070f7899 */ /* 0x000fe400080006ff */
[----:B-1----:R-:W-:Y:S02]  /*16b0*/  ULOP3.LUT UR5, UR10, 0x7, URZ, 0xc0, !UPT ;  /* 0x000000070a057892 */ /* 0x002fe4000f8ec0ff */
[----:B------:R-:W-:Y:S02]  /*16c0*/  UIADD3 UR17, UPT, UPT, UR10, -0x1, URZ ;  /* 0xffffffff0a117890 */ /* 0x000fe4000fffe0ff */
[----:B------:R-:W-:-:S02]  /*16d0*/  UIADD3 UR5, UPT, UPT, UR5, -0x1, URZ ;  /* 0xffffffff05057890 */ /* 0x000fc4000fffe0ff */
[----:B0-----:R-:W-:Y:S02]  /*16e0*/  ULEA UR8, UR9, UR8, 0x18 ;  /* 0x0000000809087291 */ /* 0x001fe4000f8ec0ff */
[----:B------:R-:W-:Y:S02]  /*16f0*/  ULOP3.LUT UR9, UR10, 0x7ffffff8, URZ, 0xc0, !UPT ;  /* 0x7ffffff80a097892 */ /* 0x000fe4000f8ec0ff */
[----:B------:R-:W-:Y:S02]  /*1700*/  ULOP3.LUT UR16, UR10, 0x3, URZ, 0xc0, !UPT ;  /* 0x000000030a107892 */ /* 0x000fe4000f8ec0ff */
[----:B------:R-:W-:Y:S02]  /*1710*/  ULOP3.LUT UP2, URZ, UR10, 0x7, URZ, 0xc0, !UPT ;  /* 0x000000070aff7892 */ /* 0x000fe4000f84c0ff */
[----:B------:R-:W-:Y:S02]  /*1720*/  UIMAD UR10, UR10, 0x240, UR8 ;  /* 0x000002400a0a78a4 */ /* 0x000fe4000f8e0208 */
[----:B------:R-:W-:-:S02]  /*1730*/  UIADD3 UR11, UPT, UPT, -UR9, URZ, URZ ;  /* 0x000000ff090b7290 */ /* 0x000fc4000fffe1ff */
[----:B------:R-:W-:Y:S02]  /*1740*/  UISETP.GE.U32.AND UP1, UPT, UR17, 0x7, UPT ;  /* 0x000000071100788c */ /* 0x000fe4000bf26070 */
[----:B------:R-:W-:-:S11]  /*1750*/  UISETP.GE.U32.AND UP0, UPT, UR5, 0x3, UPT ;  /* 0x000000030500788c */ /* 0x000fd6000bf06070 */
.L_x_37:
[----:B------:R-:W-:Y:S01]  /*1760*/  ISETP.GE.AND P0, PT, R32, R3, PT ;  /* 0x000000032000720c */ /* 0x000fe20003f06270 */
[----:B0-----:R-:W0:Y:S01]  /*1770*/  LDCU.64 UR18, c[0x0][0x388] ;  /* 0x00007100ff1277ac */ /* 0x001e220008000a00 */
[----:B------:R-:W-:Y:S01]  /*1780*/  BSSY.RECONVERGENT B0, `(.L_x_19) ;  /* 0x0000116000007945 */ /* 0x000fe20003800200 */
[----:B-1----:R-:W1:Y:S10]  /*1790*/  LDCU.64 UR20, c[0x0][0x390] ;  /* 0x00007200ff1477ac */ /* 0x002e740008000a00 */
[----:B------:R-:W-:Y:S05]  /*17a0*/  @P0 BRA `(.L_x_20) ;  /* 0x00000010004c0947 */ /* 0x000fea0003800000 */
[----:B------:R-:W-:Y:S01]  /*17b0*/  ISETP.NE.AND P0, PT, R41, 0x3, PT ;  /* 0x000000032900780c */ /* 0x000fe20003f05270 */
[----:B------:R-:W-:Y:S01]  /*17c0*/  BSSY.RECONVERGENT B1, `(.L_x_21) ;  /* 0x0000075000017945 */ /* 0x000fe20003800200 */
[----:B------:R-:W-:-:S11]  /*17d0*/  IMAD.MOV.U32 R0, RZ, RZ, R32 ;  /* 0x000000ffff007224 */ /* 0x000fd600078e0020 */
[----:B------:R-:W-:Y:S05]  /*17e0*/  @!P0 BRA `(.L_x_22) ;  /* 0x0000000400c88947 */ /* 0x000fea0003800000 */
[----:B------:R-:W2:Y:S08]  /*17f0*/  LDC R9, c[0x0][0x3a4] ;  /* 0x0000e900ff097b82 */ /* 0x000eb00000000800 */
[----:B------:R-:W3:Y:S08]  /*1800*/  LDC.64 R4, c[0x0][0x388] ;  /* 0x0000e200ff047b82 */ /* 0x000ef00000000a00 */
[----:B------:R-:W4:Y:S01]  /*1810*/  LDC.64 R6, c[0x0][0x390] ;  /* 0x0000e400ff067b82 */ /* 0x000f220000000a00 */
[----:B--2---:R-:W-:-:S05]  /*1820*/  IMAD R13, R9, UR4, R32 ;  /* 0x00000004090d7c24 */ /* 0x004fca000f8e0220 */
[----:B------:R-:W-:-:S04]  /*1830*/  IADD3 R0, P0, PT, R13, R28, RZ ;  /* 0x0000001c0d007210 */ /* 0x000fc80007f1e0ff */
[----:B------:R-:W-:Y:S02]  /*1840*/  LEA.HI.X.SX32 R11, R13, R30, 0x1, P0 ;  /* 0x0000001e0d0b7211 */ /* 0x000fe400000f0eff */
[C---:B------:R-:W-:Y:S02]  /*1850*/  SHF.L.U32 R17, R0.reuse, 0x2, RZ ;  /* 0x0000000200117819 */ /* 0x040fe400000006ff */
[----:B------:R-:W-:Y:S02]  /*1860*/  SHF.L.U64.HI R0, R0, 0x2, R11 ;  /* 0x0000000200007819 */ /* 0x000fe4000001020b */
[C---:B---3--:R-:W-:Y:S02]  /*1870*/  IADD3 R14, P0, PT, R17.reuse, R4, RZ ;  /* 0x00000004110e7210 */ /* 0x048fe40007f1e0ff */
[----:B----4-:R-:W-:Y:S02]  /*1880*/  IADD3 R16, P1, PT, R17, R6, RZ ;  /* 0x0000000611107210 */ /* 0x010fe40007f3e0ff */
[----:B------:R-:W-:-:S03]  /*1890*/  IADD3.X R15, PT, PT, R0, R5, RZ, P0, !PT ;  /* 0x00000005000f7210 */ /* 0x000fc600007fe4ff */
[----:B------:R-:W-:Y:S02]  /*18a0*/  IMAD.X R17, R0, 0x1, R7, P1 ;  /* 0x0000000100117824 */ /* 0x000fe400008e0607 */
[----:B------:R2:W3:Y:S04]  /*18b0*/  LDG.E R14, desc[UR12][R14.64] ;  /* 0x0000000c0e0e7981 */ /* 0x0004e8000c1e1900 */
[----:B------:R4:W5:Y:S01]  /*18c0*/  LDG.E R16, desc[UR12][R16.64] ;  /* 0x0000000c10107981 */ /* 0x000962000c1e1900 */
[----:B------:R-:W-:Y:S01]  /*18d0*/  IABS R8, R9 ;  /* 0x0000000900087213 */ /* 0x000fe20000000000 */
[----:B------:R-:W-:-:S03]  /*18e0*/  IMAD.MOV.U32 R10, RZ, RZ, RZ ;  /* 0x000000ffff0a7224 */ /* 0x000fc600078e00ff */
[----:B------:R-:W0:Y:S01]  /*18f0*/  I2F.RP R12, R8 ;  /* 0x00000008000c7306 */ /* 0x000e220000209400 */
[----:B--2---:R-:W-:-:S07]  /*1900*/  IABS R15, R32 ;  /* 0x00000020000f7213 */ /* 0x004fce0000000000 */
[----:B0-----:R-:W0:Y:S02]  /*1910*/  MUFU.RCP R12, R12 ;  /* 0x0000000c000c7308 */ /* 0x001e240000001000 */
[----:B0-----:R-:W-:-:S06]  /*1920*/  IADD3 R18, PT, PT, R12, 0xffffffe, RZ ;  /* 0x0ffffffe0c127810 */ /* 0x001fcc0007ffe0ff */
[----:B------:R-:W0:Y:S02]  /*1930*/  F2I.FTZ.U32.TRUNC.NTZ R11, R18 ;  /* 0x00000012000b7305 */ /* 0x000e24000021f000 */
[----:B0-----:R-:W-:-:S05]  /*1940*/  IADD3 R19, PT, PT, RZ, -R11, RZ ;  /* 0x8000000bff137210 */ /* 0x001fca0007ffe0ff */
[----:B------:R-:W-:-:S04]  /*1950*/  IMAD R19, R19, R8, RZ ;  /* 0x0000000813137224 */ /* 0x000fc800078e02ff */
[----:B------:R-:W-:-:S06]  /*1960*/  IMAD.HI.U32 R11, R11, R19, R10 ;  /* 0x000000130b0b7227 */ /* 0x000fcc00078e000a */
[----:B------:R-:W-:-:S05]  /*1970*/  IMAD.HI.U32 R0, R11, R15, RZ ;  /* 0x0000000f0b007227 */ /* 0x000fca00078e00ff */
[----:B------:R-:W-:-:S05]  /*1980*/  IADD3 R10, PT, PT, -R0, RZ, RZ ;  /* 0x000000ff000a7210 */ /* 0x000fca0007ffe1ff */
[----:B------:R-:W-:Y:S01]  /*1990*/  IMAD R15, R8, R10, R15 ;  /* 0x0000000a080f7224 */ /* 0x000fe200078e020f */
[----:B------:R-:W-:-:S04]  /*19a0*/  LOP3.LUT R10, R32, R9, RZ, 0x3c, !PT ;  /* 0x00000009200a7212 */ /* 0x000fc800078e3cff */
[----:B------:R-:W-:Y:S02]  /*19b0*/  ISETP.GT.U32.AND P1, PT, R8, R15, PT ;  /* 0x0000000f0800720c */ /* 0x000fe40003f24070 */
[----:B------:R-:W-:Y:S02]  /*19c0*/  ISETP.GE.AND P2, PT, R10, RZ, PT ;  /* 0x000000ff0a00720c */ /* 0x000fe40003f46270 */
[----:B------:R-:W-:-:S09]  /*19d0*/  LOP3.LUT R10, RZ, R9, RZ, 0x33, !PT ;  /* 0x00000009ff0a7212 */ /* 0x000fd200078e33ff */
[-C--:B------:R-:W-:Y:S01]  /*19e0*/  @!P1 IADD3 R15, PT, PT, R15, -R8.reuse, RZ ;  /* 0x800000080f0f9210 */ /* 0x080fe20007ffe0ff */
[----:B------:R-:W-:Y:S01]  /*19f0*/  @!P1 VIADD R0, R0, 0x1 ;  /* 0x0000000100009836 */ /* 0x000fe20000000000 */
[----:B------:R-:W-:Y:S02]  /*1a00*/  ISETP.NE.AND P1, PT, R41, RZ, PT ;  /* 0x000000ff2900720c */ /* 0x000fe40003f25270 */
[----:B------:R-:W-:-:S13]  /*1a10*/  ISETP.GE.U32.AND P0, PT, R15, R8, PT ;  /* 0x000000080f00720c */ /* 0x000fda0003f06070 */
[----:B------:R-:W-:Y:S02]  /*1a20*/  @P0 IADD3 R0, PT, PT, R0, 0x1, RZ ;  /* 0x0000000100000810 */ /* 0x000fe40007ffe0ff */
[----:B------:R-:W-:Y:S02]  /*1a30*/  ISETP.NE.AND P0, PT, R9, RZ, PT ;  /* 0x000000ff0900720c */ /* 0x000fe40003f05270 */
[----:B------:R-:W-:-:S04]  /*1a40*/  @!P2 IADD3 R0, PT, PT, -R0, RZ, RZ ;  /* 0x000000ff0000a210 */ /* 0x000fc80007ffe1ff */
[----:B------:R-:W-:-:S05]  /*1a50*/  SEL R0, R10, R0, !P0 ;  /* 0x000000000a007207 */ /* 0x000fca0004000000 */
[----:B------:R-:W-:-:S04]  /*1a60*/  IMAD.MOV R15, RZ, RZ, -R0 ;  /* 0x000000ffff0f7224 */ /* 0x000fc800078e0a00 */
[----:B------:R-:W-:-:S04]  /*1a70*/  IMAD R15, R9, R15, R32 ;  /* 0x0000000f090f7224 */ /* 0x000fc800078e0220 */
[----:B------:R-:W-:-:S05]  /*1a80*/  IMAD R0, R0, UR7, R15 ;  /* 0x0000000700007c24 */ /* 0x000fca000f8e020f */
[C---:B------:R-:W-:Y:S02]  /*1a90*/  LEA R15, R0.reuse, R37, 0x2 ;  /* 0x00000025000f7211 */ /* 0x040fe400078e10ff */
[----:B----4-:R-:W-:Y:S02]  /*1aa0*/  LEA R17, R0, UR10, 0x2 ;  /* 0x0000000a00117c11 */ /* 0x010fe4000f8e10ff */
[----:B------:R-:W-:Y:S01]  /*1ab0*/  MOV R0, R34 ;  /* 0x0000002200007202 */ /* 0x000fe20000000f00 */
[----:B---3--:R2:W-:Y:S04]  /*1ac0*/  STS [R15+0x200], R14 ;  /* 0x0002000e0f007388 */ /* 0x0085e80000000800 */
[----:B-----5:R2:W-:Y:S01]  /*1ad0*/  STS [R17+0x240], R16 ;  /* 0x0002401011007388 */ /* 0x0205e20000000800 */
[----:B------:R-:W-:Y:S05]  /*1ae0*/  @!P1 BRA `(.L_x_22) ;  /* 0x0000000400089947 */ /* 0x000fea0003800000 */
[----:B------:R-:W-:-:S05]  /*1af0*/  VIADD R19, R13, UR14 ;  /* 0x0000000e0d137c36 */ /* 0x000fca0008000000 */
[----:B------:R-:W-:-:S04]  /*1b00*/  IADD3 R0, P1, PT, R19, R28, RZ ;  /* 0x0000001c13007210 */ /* 0x000fc80007f3e0ff */
[----:B------:R-:W-:Y:S02]  /*1b10*/  LEA.HI.X.SX32 R13, R19, R30, 0x1, P1 ;  /* 0x0000001e130d7211 */ /* 0x000fe400008f0eff */
[C---:B--2---:R-:W-:Y:S02]  /*1b20*/  SHF.L.U32 R15, R0.reuse, 0x2, RZ ;  /* 0x00000002000f7819 */ /* 0x044fe400000006ff */
[----:B------:R-:W-:Y:S02]  /*1b30*/  SHF.L.U64.HI R0, R0, 0x2, R13 ;  /* 0x0000000200007819 */ /* 0x000fe4000001020d */
[C---:B------:R-:W-:Y:S02]  /*1b40*/  IADD3 R12, P1, PT, R15.reuse, R4, RZ ;  /* 0x000000040f0c7210 */ /* 0x040fe40007f3e0ff */
[----:B------:R-:W-:Y:S02]  /*1b50*/  IADD3 R14, P2, PT, R15, R6, RZ ;  /* 0x000000060f0e7210 */ /* 0x000fe40007f5e0ff */
[----:B------:R-:W-:-:S03]  /*1b60*/  IADD3.X R13, PT, PT, R0, R5, RZ, P1, !PT ;  /* 0x00000005000d7210 */ /* 0x000fc60000ffe4ff */
[----:B------:R-:W-:Y:S02]  /*1b70*/  IMAD.X R15, R0, 0x1, R7, P2 ;  /* 0x00000001000f7824 */ /* 0x000fe400010e0607 */
[----:B------:R0:W2:Y:S04]  /*1b80*/  LDG.E R12, desc[UR12][R12.64] ;  /* 0x0000000c0c0c7981 */ /* 0x0000a8000c1e1900 */
[----:B------:R3:W4:Y:S01]  /*1b90*/  LDG.E R14, desc[UR12][R14.64] ;  /* 0x0000000c0e0e7981 */ /* 0x000722000c1e1900 */
[----:B------:R-:W-:-:S05]  /*1ba0*/  IABS R17, R34 ;  /* 0x0000002200117213 */ /* 0x000fca0000000000 */
[----:B------:R-:W-:-:S05]  /*1bb0*/  IMAD.HI.U32 R0, R11, R17, RZ ;  /* 0x000000110b007227 */ /* 0x000fca00078e00ff */
[----:B------:R-:W-:-:S05]  /*1bc0*/  IADD3 R16, PT, PT, -R0, RZ, RZ ;  /* 0x000000ff00107210 */ /* 0x000fca0007ffe1ff */
[----:B------:R-:W-:Y:S01]  /*1bd0*/  IMAD R17, R8, R16, R17 ;  /* 0x0000001008117224 */ /* 0x000fe200078e0211 */
[----:B------:R-:W-:-:S04]  /*1be0*/  LOP3.LUT R16, R34, R9, RZ, 0x3c, !PT ;  /* 0x0000000922107212 */ /* 0x000fc800078e3cff */
[----:B------:R-:W-:Y:S02]  /*1bf0*/  ISETP.GT.U32.AND P2, PT, R8, R17, PT ;  /* 0x000000110800720c */ /* 0x000fe40003f44070 */
[----:B------:R-:W-:-:S11]  /*1c00*/  ISETP.GE.AND P3, PT, R16, RZ, PT ;  /* 0x000000ff1000720c */ /* 0x000fd60003f66270 */
[----:B------:R-:W-:Y:S01]  /*1c10*/  @!P2 IADD3 R17, PT, PT, R17, -R8, RZ ;  /* 0x800000081111a210 */ /* 0x000fe20007ffe0ff */
[----:B------:R-:W-:-:S03]  /*1c20*/  @!P2 VIADD R0, R0, 0x1 ;  /* 0x000000010000a836 */ /* 0x000fc60000000000 */
[----:B------:R-:W-:-:S13]  /*1c30*/  ISETP.GE.U32.AND P1, PT, R17, R8, PT ;  /* 0x000000081100720c */ /* 0x000fda0003f26070 */
[----:B------:R-:W-:Y:S02]  /*1c40*/  @P1 IADD3 R0, PT, PT, R0, 0x1, RZ ;  /* 0x0000000100001810 */ /* 0x000fe40007ffe0ff */
[----:B------:R-:W-:Y:S02]  /*1c50*/  ISETP.NE.AND P1, PT, R41, 0x1, PT ;  /* 0x000000012900780c */ /* 0x000fe40003f25270 */
[----:B------:R-:W-:-:S04]  /*1c60*/  @!P3 IADD3 R0, PT, PT, -R0, RZ, RZ ;  /* 0x000000ff0000b210 */ /* 0x000fc80007ffe1ff */
[----:B------:R-:W-:-:S05]  /*1c70*/  SEL R0, R10, R0, !P0 ;  /* 0x000000000a007207 */ /* 0x000fca0004000000 */
[----:B0-----:R-:W-:-:S04]  /*1c80*/  IMAD.MOV R13, RZ, RZ, -R0 ;  /* 0x000000ffff0d7224 */ /* 0x001fc800078e0a00 */
[----:B------:R-:W-:-:S04]  /*1c90*/  IMAD R13, R9, R13, R34 ;  /* 0x0000000d090d7224 */ /* 0x000fc800078e0222 */
[----:B------:R-:W-:-:S05]  /*1ca0*/  IMAD R0, R0, UR7, R13 ;  /* 0x0000000700007c24 */ /* 0x000fca000f8e020d */
[C---:B------:R-:W-:Y:S02]  /*1cb0*/  LEA R13, R0.reuse, R37, 0x2 ;  /* 0x00000025000d7211 */ /* 0x040fe400078e10ff */
[----:B---3--:R-:W-:Y:S02]  /*1cc0*/  LEA R15, R0, UR10, 0x2 ;  /* 0x0000000a000f7c11 */ /* 0x008fe4000f8e10ff */
[----:B------:R-:W-:Y:S01]  /*1cd0*/  MOV R0, R36 ;  /* 0x0000002400007202 */ /* 0x000fe20000000f00 */
[----:B--2---:R3:W-:Y:S04]  /*1ce0*/  STS [R13+0x200], R12 ;  /* 0x0002000c0d007388 */ /* 0x0047e80000000800 */
[----:B----4-:R3:W-:Y:S01]  /*1cf0*/  STS [R15+0x240], R14 ;  /* 0x0002400e0f007388 */ /* 0x0107e20000000800 */
[----:B------:R-:W-:Y:S05]  /*1d00*/  @!P1 BRA `(.L_x_22) ;  /* 0x0000000000809947 */ /* 0x000fea0003800000 */
[----:B---3--:R-:W-:-:S05]  /*1d10*/  VIADD R13, R19, UR14 ;  /* 0x0000000e130d7c36 */ /* 0x008fca0008000000 */
[----:B------:R-:W-:-:S04]  /*1d20*/  IADD3 R0, P1, PT, R13, R28, RZ ;  /* 0x0000001c0d007210 */ /* 0x000fc80007f3e0ff */
[----:B------:R-:W-:Y:S02]  /*1d30*/  LEA.HI.X.SX32 R15, R13, R30, 0x1, P1 ;  /* 0x0000001e0d0f7211 */ /* 0x000fe400008f0eff */
[C---:B------:R-:W-:Y:S02]  /*1d40*/  SHF.L.U32 R13, R0.reuse, 0x2, RZ ;  /* 0x00000002000d7819 */ /* 0x040fe400000006ff */
        /* <DEDUP_REMOVED lines=17> */
[----:B------:R-:W-:-:S04]  /*1e60*/  @P1 IADD3 R11, PT, PT, R11, 0x1, RZ ;  /* 0x000000010b0b1810 */ /* 0x000fc80007ffe0ff */
[----:B------:R-:W-:-:S04]  /*1e70*/  @!P3 IADD3 R11, PT, PT, -R11, RZ, RZ ;  /* 0x000000ff0b0bb210 */ /* 0x000fc80007ffe1ff */
[----:B------:R-:W-:-:S05]  /*1e80*/  SEL R10, R10, R11, !P0 ;  /* 0x0000000b0a0a7207 */ /* 0x000fca0004000000 */
[----:B------:R-:W-:-:S04]  /*1e90*/  IMAD.MOV R0, RZ, RZ, -R10 ;  /* 0x000000ffff007224 */ /* 0x000fc800078e0a0a */
[----:B------:R-:W-:Y:S01]  /*1ea0*/  IMAD R9, R9, R0, R36 ;  /* 0x0000000009097224 */ /* 0x000fe200078e0224 */
[----:B------:R-:W-:-:S03]  /*1eb0*/  MOV R0, R38 ;  /* 0x0000002600007202 */ /* 0x000fc60000000f00 */
[----:B------:R-:W-:-:S05]  /*1ec0*/  IMAD R10, R10, UR7, R9 ;  /* 0x000000070a0a7c24 */ /* 0x000fca000f8e0209 */
[C---:B0-----:R-:W-:Y:S02]  /*1ed0*/  LEA R5, R10.reuse, R37, 0x2 ;  /* 0x000000250a057211 */ /* 0x041fe400078e10ff */
[----:B---3--:R-:W-:-:S03]  /*1ee0*/  LEA R7, R10, UR10, 0x2 ;  /* 0x0000000a0a077c11 */ /* 0x008fc6000f8e10ff */
[----:B--2---:R0:W-:Y:S04]  /*1ef0*/  STS [R5+0x200], R4 ;  /* 0x0002000405007388 */ /* 0x0041e80000000800 */
[----:B----4-:R0:W-:Y:S02]  /*1f00*/  STS [R7+0x240], R6 ;  /* 0x0002400607007388 */ /* 0x0101e40000000800 */
.L_x_22:
[----:B01----:R-:W-:Y:S05]  /*1f10*/  BSYNC.RECONVERGENT B1 ;  /* 0x0000000000017941 */ /* 0x003fea0003800200 */
.L_x_21:
[----:B------:R-:W-:-:S13]  /*1f20*/  ISETP.GE.U32.AND P0, PT, R35, 0x3, PT ;  /* 0x000000032300780c */ /* 0x000fda0003f06070 */
[----:B------:R-:W-:Y:S05]  /*1f30*/  @!P0 BRA `(.L_x_20) ;  /* 0x0000000800688947 */ /* 0x000fea0003800000 */
[----:B------:R-:W0:Y:S01]  /*1f40*/  LDC R4, c[0x0][0x3a4] ;  /* 0x0000e900ff047b82 */ /* 0x000e220000000800 */
[----:B---3--:R-:W-:-:S07]  /*1f50*/  HFMA2 R12, -RZ, RZ, 0, 0 ;  /* 0x00000000ff0c7431 */ /* 0x008fce00000001ff */
[----:B--2---:R-:W1:Y:S01]  /*1f60*/  LDC R15, c[0x0][0x3a4] ;  /* 0x0000e900ff0f7b82 */ /* 0x004e620000000800 */
[----:B0-----:R-:W-:-:S04]  /*1f70*/  IABS R14, R4 ;  /* 0x00000004000e7213 */ /* 0x001fc80000000000 */
[----:B------:R-:W0:Y:S08]  /*1f80*/  I2F.RP R4, R14 ;  /* 0x0000000e00047306 */ /* 0x000e300000209400 */
[----:B0-----:R-:W0:Y:S02]  /*1f90*/  MUFU.RCP R4, R4 ;  /* 0x0000000400047308 */ /* 0x001e240000001000 */
[----:B0-----:R-:W-:-:S06]  /*1fa0*/  VIADD R13, R4, 0xffffffe ;  /* 0x0ffffffe040d7836 */ /* 0x001fcc0000000000 */
[----:B------:R-:W0:Y:S02]  /*1fb0*/  F2I.FTZ.U32.TRUNC.NTZ R13, R13 ;  /* 0x0000000d000d7305 */ /* 0x000e24000021f000 */
[----:B0-----:R-:W-:-:S05]  /*1fc0*/  IADD3 R5, PT, PT, RZ, -R13, RZ ;  /* 0x8000000dff057210 */ /* 0x001fca0007ffe0ff */
[----:B------:R-:W-:-:S04]  /*1fd0*/  IMAD R5, R5, R14, RZ ;  /* 0x0000000e05057224 */ /* 0x000fc800078e02ff */
[----:B-1----:R-:W-:-:S07]  /*1fe0*/  IMAD.HI.U32 R12, R13, R5, R12 ;  /* 0x000000050d0c7227 */ /* 0x002fce00078e000c */
.L_x_23:
[----:B------:R-:W-:-:S04]  /*1ff0*/  IMAD R7, R15, UR4, R0 ;  /* 0x000000040f077c24 */ /* 0x000fc8000f8e0200 */
[C---:B------:R-:W-:Y:S01]  /*2000*/  VIADD R9, R7.reuse, UR14 ;  /* 0x0000000e07097c36 */ /* 0x040fe20008000000 */
[----:B------:R-:W-:-:S04]  /*2010*/  IADD3 R5, P0, PT, R7, R28, RZ ;  /* 0x0000001c07057210 */ /* 0x000fc80007f1e0ff */
[----:B------:R-:W-:Y:S02]  /*2020*/  LEA.HI.X.SX32 R6, R7, R30, 0x1, P0 ;  /* 0x0000001e07067211 */ /* 0x000fe400000f0eff */
[----:B------:R-:W-:Y:S02]  /*2030*/  IADD3 R20, P1, PT, R9, R28, RZ ;  /* 0x0000001c09147210 */ /* 0x000fe40007f3e0ff */
[C---:B------:R-:W-:Y:S02]  /*2040*/  SHF.L.U32 R4, R5.reuse, 0x2, RZ ;  /* 0x0000000205047819 */ /* 0x040fe400000006ff */
[----:B------:R-:W-:Y:S02]  /*2050*/  SHF.L.U64.HI R5, R5, 0x2, R6 ;  /* 0x0000000205057819 */ /* 0x000fe40000010206 */
[----:B------:R-:W-:Y:S02]  /*2060*/  LEA.HI.X.SX32 R21, R9, R30, 0x1, P1 ;  /* 0x0000001e09157211 */ /* 0x000fe400008f0eff */
[----:B------:R-:W-:-:S02]  /*2070*/  IADD3 R6, P0, PT, R4, UR18, RZ ;  /* 0x0000001204067c10 */ /* 0x000fc4000ff1e0ff */
[----:B------:R-:W-:Y:S02]  /*2080*/  IADD3 R4, P1, PT, R4, UR20, RZ ;  /* 0x0000001404047c10 */ /* 0x000fe4000ff3e0ff */
[----:B------:R-:W-:Y:S02]  /*2090*/  IADD3 R11, PT, PT, R9, UR14, RZ ;  /* 0x0000000e090b7c10 */ /* 0x000fe4000fffe0ff */
[C---:B------:R-:W-:Y:S01]  /*20a0*/  SHF.L.U64.HI R21, R20.reuse, 0x2, R21 ;  /* 0x0000000214157819 */ /* 0x040fe20000010215 */
[----:B------:R-:W-:Y:S01]  /*20b0*/  IMAD.SHL.U32 R20, R20, 0x4, RZ ;  /* 0x0000000414147824 */ /* 0x000fe200078e00ff */
[C---:B------:R-:W-:Y:S02]  /*20c0*/  IADD3.X R7, PT, PT, R5.reuse, UR19, RZ, P0, !PT ;  /* 0x0000001305077c10 */ /* 0x040fe400087fe4ff */
[----:B------:R-:W-:Y:S02]  /*20d0*/  IADD3.X R5, PT, PT, R5, UR21, RZ, P1, !PT ;  /* 0x0000001505057c10 */ /* 0x000fe40008ffe4ff */
[----:B------:R-:W-:Y:S01]  /*20e0*/  IADD3 R19, P1, PT, R11, R28, RZ ;  /* 0x0000001c0b137210 */ /* 0x000fe20007f3e0ff */
[----:B------:R0:W2:Y:S01]  /*20f0*/  LDG.E R16, desc[UR12][R6.64] ;  /* 0x0000000c06107981 */ /* 0x0000a2000c1e1900 */
[----:B------:R-:W-:-:S02]  /*2100*/  IADD3 R10, P0, PT, R20, UR18, RZ ;  /* 0x00000012140a7c10 */ /* 0x000fc4000ff1e0ff */
[C---:B------:R-:W-:Y:S01]  /*2110*/  IADD3 R9, PT, PT, R11.reuse, UR14, RZ ;  /* 0x0000000e0b097c10 */ /* 0x040fe2000fffe0ff */
[----:B------:R1:W3:Y:S01]  /*2120*/  LDG.E R17, desc[UR12][R4.64] ;  /* 0x0000000c04117981 */ /* 0x0002e2000c1e1900 */
[----:B------:R-:W-:Y:S02]  /*2130*/  LEA.HI.X.SX32 R22, R11, R30, 0x1, P1 ;  /* 0x0000001e0b167211 */ /* 0x000fe400008f0eff */
[----:B------:R-:W-:Y:S02]  /*2140*/  IADD3.X R11, PT, PT, R21, UR19, RZ, P0, !PT ;  /* 0x00000013150b7c10 */ /* 0x000fe400087fe4ff */
[----:B------:R-:W-:Y:S02]  /*2150*/  IADD3 R20, P0, PT, R20, UR20, RZ ;  /* 0x0000001414147c10 */ /* 0x000fe4000ff1e0ff */
[----:B------:R-:W-:Y:S01]  /*2160*/  IADD3 R8, P1, PT, R9, R28, RZ ;  /* 0x0000001c09087210 */ /* 0x000fe20007f3e0ff */
[----:B------:R4:W5:Y:S01]  /*2170*/  LDG.E R18, desc[UR12][R10.64] ;  /* 0x0000000c0a127981 */ /* 0x000962000c1e1900 */
[----:B------:R-:W-:-:S02]  /*2180*/  SHF.L.U64.HI R22, R19, 0x2, R22 ;  /* 0x0000000213167819 */ /* 0x000fc40000010216 */
[----:B------:R-:W-:Y:S02]  /*2190*/  SHF.L.U32 R19, R19, 0x2, RZ ;  /* 0x0000000213137819 */ /* 0x000fe400000006ff */
[----:B------:R-:W-:Y:S01]  /*21a0*/  LEA.HI.X.SX32 R13, R9, R30, 0x1, P1 ;  /* 0x0000001e090d7211 */ /* 0x000fe200008f0eff */
[C---:B------:R-:W-:Y:S01]  /*21b0*/  IMAD.SHL.U32 R9, R8.reuse, 0x4, RZ ;  /* 0x0000000408097824 */ /* 0x040fe200078e00ff */
[----:B------:R-:W-:Y:S02]  /*21c0*/  IADD3.X R21, PT, PT, R21, UR21, RZ, P0, !PT ;  /* 0x0000001515157c10 */ /* 0x000fe400087fe4ff */
[C---:B0-----:R-:W-:Y:S02]  /*21d0*/  IADD3 R6, P0, PT, R19.reuse, UR18, RZ ;  /* 0x0000001213067c10 */ /* 0x041fe4000ff1e0ff */
[----:B-1----:R-:W-:Y:S02]  /*21e0*/  IADD3 R4, P1, PT, R19, UR20, RZ ;  /* 0x0000001413047c10 */ /* 0x002fe4000ff3e0ff */
[----:B------:R-:W-:Y:S01]  /*21f0*/  SHF.L.U64.HI R13, R8, 0x2, R13 ;  /* 0x00000002080d7819 */ /* 0x000fe2000001020d */
[----:B------:R0:W5:Y:S01]  /*2200*/  LDG.E R19, desc[UR12][R20.64] ;  /* 0x0000000c14137981 */ /* 0x000162000c1e1900 */
[----:B------:R-:W-:-:S02]  /*2210*/  IADD3.X R7, PT, PT, R22, UR19, RZ, P0, !PT ;  /* 0x0000001316077c10 */ /* 0x000fc400087fe4ff */
[C---:B------:R-:W-:Y:S02]  /*2220*/  IADD3 R8, P0, PT, R9.reuse, UR18, RZ ;  /* 0x0000001209087c10 */ /* 0x040fe4000ff1e0ff */
[----:B------:R-:W-:Y:S01]  /*2230*/  IADD3.X R5, PT, PT, R22, UR21, RZ, P1, !PT ;  /* 0x0000001516057c10 */ /* 0x000fe20008ffe4ff */
[----:B------:R1:W5:Y:S01]  /*2240*/  LDG.E R6, desc[UR12][R6.64] ;  /* 0x0000000c06067981 */ /* 0x000362000c1e1900 */
[----:B----4-:R-:W-:Y:S02]  /*2250*/  IADD3 R10, P1, PT, R9, UR20, RZ ;  /* 0x00000014090a7c10 */ /* 0x010fe4000ff3e0ff */
[C---:B------:R-:W-:Y:S01]  /*2260*/  IADD3.X R9, PT, PT, R13.reuse, UR19, RZ, P0, !PT ;  /* 0x000000130d097c10 */ /* 0x040fe200087fe4ff */
[----:B------:R4:W5:Y:S01]  /*2270*/  LDG.E R4, desc[UR12][R4.64] ;  /* 0x0000000c04047981 */ /* 0x000962000c1e1900 */
[----:B------:R-:W-:-:S03]  /*2280*/  IADD3.X R11, PT, PT, R13, UR21, RZ, P1, !PT ;  /* 0x000000150d0b7c10 */ /* 0x000fc60008ffe4ff */
[----:B------:R-:W5:Y:S04]  /*2290*/  LDG.E R8, desc[UR12][R8.64] ;  /* 0x0000000c08087981 */ /* 0x000f68000c1e1900 */
[----:B------:R4:W5:Y:S01]  /*22a0*/  LDG.E R10, desc[UR12][R10.64] ;  /* 0x0000000c0a0a7981 */ /* 0x000962000c1e1900 */
[----:B0-----:R-:W-:-:S04]  /*22b0*/  IABS R21, R15 ;  /* 0x0000000f00157213 */ /* 0x001fc80000000000 */
[----:B------:R-:W0:Y:S08]  /*22c0*/  I2F.RP R20, R21 ;  /* 0x0000001500147306 */ /* 0x000e300000209400 */
[----:B0-----:R-:W0:Y:S01]  /*22d0*/  MUFU.RCP R20, R20 ;  /* 0x0000001400147308 */ /* 0x001e220000001000 */
[----:B-1----:R-:W-:Y:S02]  /*22e0*/  IABS R7, R0 ;  /* 0x0000000000077213 */ /* 0x002fe40000000000 */
[----:B0-----:R-:W-:-:S06]  /*22f0*/  IADD3 R13, PT, PT, R20, 0xffffffe, RZ ;  /* 0x0ffffffe140d7810 */ /* 0x001fcc0007ffe0ff */
[----:B------:R-:W0:Y:S01]  /*2300*/  F2I.FTZ.U32.TRUNC.NTZ R13, R13 ;  /* 0x0000000d000d7305 */ /* 0x000e22000021f000 */
[----:B----4-:R-:W-:-:S04]  /*2310*/  IMAD.HI.U32 R5, R12, R7, RZ ;  /* 0x000000070c057227 */ /* 0x010fc800078e00ff */
[----:B------:R-:W-:Y:S01]  /*2320*/  IMAD.MOV R12, RZ, RZ, -R5 ;  /* 0x000000ffff0c7224 */ /* 0x000fe200078e0a05 */
[----:B------:R-:W-:-:S03]  /*2330*/  IADD3 R24, PT, PT, R0, UR14, RZ ;  /* 0x0000000e00187c10 */ /* 0x000fc6000fffe0ff */
[----:B------:R-:W-:Y:S01]  /*2340*/  IMAD R7, R21, R12, R7 ;  /* 0x0000000c15077224 */ /* 0x000fe200078e0207 */
[----:B0-----:R-:W-:Y:S01]  /*2350*/  IADD3 R22, PT, PT, RZ, -R13, RZ ;  /* 0x8000000dff167210 */ /* 0x001fe20007ffe0ff */
[----:B------:R-:W-:Y:S01]  /*2360*/  IMAD.MOV.U32 R12, RZ, RZ, RZ ;  /* 0x000000ffff0c7224 */ /* 0x000fe200078e00ff */
[----:B------:R-:W-:Y:S02]  /*2370*/  IABS R11, R24 ;  /* 0x00000018000b7213 */ /* 0x000fe40000000000 */
[----:B------:R-:W-:Y:S01]  /*2380*/  ISETP.GT.U32.AND P4, PT, R14, R7, PT ;  /* 0x000000070e00720c */ /* 0x000fe20003f84070 */
[----:B------:R-:W-:Y:S01]  /*2390*/  IMAD R9, R22, R21, RZ ;  /* 0x0000001516097224 */ /* 0x000fe200078e02ff */
[----:B------:R-:W-:-:S03]  /*23a0*/  IADD3 R22, PT, PT, R24, UR14, RZ ;  /* 0x0000000e18167c10 */ /* 0x000fc6000fffe0ff */
[----:B------:R-:W-:Y:S01]  /*23b0*/  IMAD.HI.U32 R12, R13, R9, R12 ;  /* 0x000000090d0c7227 */ /* 0x000fe200078e000c */
[----:B------:R-:W-:Y:S02]  /*23c0*/  MOV R13, R11 ;  /* 0x0000000b000d7202 */ /* 0x000fe40000000f00 */
[----:B------:R-:W-:-:S03]  /*23d0*/  IADD3 R20, PT, PT, R22, UR14, RZ ;  /* 0x0000000e16147c10 */ /* 0x000fc6000fffe0ff */
[C---:B------:R-:W-:Y:S01]  /*23e0*/  IMAD.HI.U32 R9, R12.reuse, R13, RZ ;  /* 0x0000000d0c097227 */ /* 0x040fe200078e00ff */
[----:B------:R-:W-:Y:S02]  /*23f0*/  IABS R25, R22 ;  /* 0x0000001600197213 */ /* 0x000fe40000000000 */
[----:B------:R-:W-:Y:S01]  /*2400*/  IABS R27, R20 ;  /* 0x00000014001b7213 */ /* 0x000fe20000000000 */
[----:B------:R-:W-:Y:S01]  /*2410*/  @!P4 IMAD.IADD R7, R7, 0x1, -R21 ;  /* 0x000000010707c824 */ /* 0x000fe200078e0a15 */
[----:B------:R-:W-:Y:S01]  /*2420*/  IADD3 R26, PT, PT, -R9, RZ, RZ ;  /* 0x000000ff091a7210 */ /* 0x000fe20007ffe1ff */
[----:B------:R-:W-:-:S03]  /*2430*/  IMAD.HI.U32 R11, R12, R25, RZ ;  /* 0x000000190c0b7227 */ /* 0x000fc600078e00ff */
[----:B------:R-:W-:Y:S01]  /*2440*/  ISETP.GE.U32.AND P2, PT, R7, R14, PT ;  /* 0x0000000e0700720c */ /* 0x000fe20003f46070 */
[----:B------:R-:W-:Y:S01]  /*2450*/  IMAD.HI.U32 R23, R12, R27, RZ ;  /* 0x0000001b0c177227 */ /* 0x000fe200078e00ff */
[----:B------:R-:W-:-:S03]  /*2460*/  MOV R14, R21 ;  /* 0x00000015000e7202 */ /* 0x000fc60000000f00 */
[----:B------:R-:W-:Y:S02]  /*2470*/  IMAD R7, R21, R26, R13 ;  /* 0x0000001a15077224 */ /* 0x000fe400078e020d */
[----:B------:R-:W-:Y:S01]  /*2480*/  IMAD.MOV R26, RZ, RZ, -R11 ;  /* 0x000000ffff1a7224 */ /* 0x000fe200078e0a0b */
[----:B------:R-:W-:Y:S02]  /*2490*/  IADD3 R46, PT, PT, -R23, RZ, RZ ;  /* 0x000000ff172e7210 */ /* 0x000fe40007ffe1ff */
[----:B------:R-:W-:Y:S01]  /*24a0*/  ISETP.GT.U32.AND P6, PT, R14, R7, PT ;  /* 0x000000070e00720c */ /* 0x000fe20003fc4070 */
[C---:B------:R-:W-:Y:S02]  /*24b0*/  IMAD R13, R21.reuse, R26, R25 ;  /* 0x0000001a150d7224 */ /* 0x040fe400078e0219 */
[----:B------:R-:W-:-:S03]  /*24c0*/  IMAD R25, R21, R46, R27 ;  /* 0x0000002e15197224 */ /* 0x000fc600078e021b */
[----:B------:R-:W-:Y:S02]  /*24d0*/  ISETP.GT.U32.AND P1, PT, R14, R13, PT ;  /* 0x0000000d0e00720c */ /* 0x000fe40003f24070 */
[----:B------:R-:W-:Y:S02]  /*24e0*/  LOP3.LUT R26, R0, R15, RZ, 0x3c, !PT ;  /* 0x0000000f001a7212 */ /* 0x000fe400078e3cff */
[----:B------:R-:W-:Y:S02]  /*24f0*/  ISETP.GT.U32.AND P0, PT, R14, R25, PT ;  /* 0x000000190e00720c */ /* 0x000fe40003f04070 */
[----:B------:R-:W-:Y:S01]  /*2500*/  ISETP.GE.AND P3, PT, R26, RZ, PT ;  /* 0x000000ff1a00720c */ /* 0x000fe20003f66270 */
[----:B------:R-:W-:Y:S01]  /*2510*/  @!P6 IMAD.IADD R7, R7, 0x1, -R21 ;  /* 0x000000010707e824 */ /* 0x000fe200078e0a15 */
[----:B------:R-:W-:-:S04]  /*2520*/  @!P4 IADD3 R5, PT, PT, R5, 0x1, RZ ;  /* 0x000000010505c810 */ /* 0x000fc80007ffe0ff */
[-C--:B------:R-:W-:Y:S02]  /*2530*/  ISETP.GE.U32.AND P5, PT, R7, R14.reuse, PT ;  /* 0x0000000e0700720c */ /* 0x080fe40003fa6070 */
[----:B------:R-:W-:Y:S02]  /*2540*/  LOP3.LUT R7, R24, R15, RZ, 0x3c, !PT ;  /* 0x0000000f18077212 */ /* 0x000fe400078e3cff */
[----:B------:R-:W-:Y:S01]  /*2550*/  @!P1 IADD3 R13, PT, PT, R13, -R21, RZ ;  /* 0x800000150d0d9210 */ /* 0x000fe20007ffe0ff */
[----:B------:R-:W-:Y:S01]  /*2560*/  @!P0 IMAD.IADD R25, R25, 0x1, -R21 ;  /* 0x0000000119198824 */ /* 0x000fe200078e0a15 */
[----:B------:R-:W-:Y:S02]  /*2570*/  @P2 IADD3 R5, PT, PT, R5, 0x1, RZ ;  /* 0x0000000105052810 */ /* 0x000fe40007ffe0ff */
[----:B------:R-:W-:Y:S02]  /*2580*/  ISETP.GE.AND P2, PT, R7, RZ, PT ;  /* 0x000000ff0700720c */ /* 0x000fe40003f46270 */
[----:B------:R-:W-:-:S02]  /*2590*/  ISETP.GE.U32.AND P4, PT, R13, R14, PT ;  /* 0x0000000e0d00720c */ /* 0x000fc40003f86070 */
[-C--:B------:R-:W-:Y:S02]  /*25a0*/  LOP3.LUT R7, R22, R15.reuse, RZ, 0x3c, !PT ;  /* 0x0000000f16077212 */ /* 0x080fe400078e3cff */
[----:B------:R-:W-:Y:S02]  /*25b0*/  @!P6 IADD3 R9, PT, PT, R9, 0x1, RZ ;  /* 0x000000010909e810 */ /* 0x000fe40007ffe0ff */
[----:B------:R-:W-:Y:S02]  /*25c0*/  @!P3 IADD3 R5, PT, PT, -R5, RZ, RZ ;  /* 0x000000ff0505b210 */ /* 0x000fe40007ffe1ff */
[----:B------:R-:W-:Y:S02]  /*25d0*/  ISETP.GE.U32.AND P3, PT, R25, R14, PT ;  /* 0x0000000e1900720c */ /* 0x000fe40003f66070 */
[----:B------:R-:W-:Y:S02]  /*25e0*/  LOP3.LUT R13, R20, R15, RZ, 0x3c, !PT ;  /* 0x0000000f140d7212 */ /* 0x000fe400078e3cff */
[----:B------:R-:W-:Y:S01]  /*25f0*/  ISETP.GE.AND P6, PT, R7, RZ, PT ;  /* 0x000000ff0700720c */ /* 0x000fe20003fc6270 */
[----:B------:R-:W-:Y:S01]  /*2600*/  @P5 VIADD R9, R9, 0x1 ;  /* 0x0000000109095836 */ /* 0x000fe20000000000 */
[----:B------:R-:W-:-:S02]  /*2610*/  ISETP.GE.AND P5, PT, R13, RZ, PT ;  /* 0x000000ff0d00720c */ /* 0x000fc40003fa6270 */
[----:B------:R-:W-:Y:S02]  /*2620*/  @!P1 IADD3 R11, PT, PT, R11, 0x1, RZ ;  /* 0x000000010b0b9810 */ /* 0x000fe40007ffe0ff */
[----:B------:R-:W-:Y:S02]  /*2630*/  ISETP.NE.AND P1, PT, R15, RZ, PT ;  /* 0x000000ff0f00720c */ /* 0x000fe40003f25270 */
[----:B------:R-:W-:Y:S01]  /*2640*/  LOP3.LUT R26, RZ, R15, RZ, 0x33, !PT ;  /* 0x0000000fff1a7212 */ /* 0x000fe200078e33ff */
[----:B------:R-:W-:Y:S01]  /*2650*/  @P4 VIADD R11, R11, 0x1 ;  /* 0x000000010b0b4836 */ /* 0x000fe20000000000 */
[----:B------:R-:W-:Y:S02]  /*2660*/  @!P0 IADD3 R23, PT, PT, R23, 0x1, RZ ;  /* 0x0000000117178810 */ /* 0x000fe40007ffe0ff */
[----:B------:R-:W-:Y:S02]  /*2670*/  @!P2 IADD3 R9, PT, PT, -R9, RZ, RZ ;  /* 0x000000ff0909a210 */ /* 0x000fe40007ffe1ff */
[----:B------:R-:W-:-:S02]  /*2680*/  SEL R5, R26, R5, !P1 ;  /* 0x000000051a057207 */ /* 0x000fc40004800000 */
[----:B------:R-:W-:Y:S02]  /*2690*/  @P3 IADD3 R23, PT, PT, R23, 0x1, RZ ;  /* 0x0000000117173810 */ /* 0x000fe40007ffe0ff */
[----:B------:R-:W-:Y:S01]  /*26a0*/  @!P6 IADD3 R11, PT, PT, -R11, RZ, RZ ;  /* 0x000000ff0b0be210 */ /* 0x000fe20007ffe1ff */
[----:B------:R-:W-:Y:S01]  /*26b0*/  IMAD.MOV R7, RZ, RZ, -R5 ;  /* 0x000000ffff077224 */ /* 0x000fe200078e0a05 */
[C---:B------:R-:W-:Y:S02]  /*26c0*/  SEL R9, R26.reuse, R9, !P1 ;  /* 0x000000091a097207 */ /* 0x040fe40004800000 */
[----:B------:R-:W-:Y:S02]  /*26d0*/  @!P5 IADD3 R23, PT, PT, -R23, RZ, RZ ;  /* 0x000000ff1717d210 */ /* 0x000fe40007ffe1ff */
[C---:B------:R-:W-:Y:S01]  /*26e0*/  SEL R11, R26.reuse, R11, !P1 ;  /* 0x0000000b1a0b7207 */ /* 0x040fe20004800000 */
[----:B------:R-:W-:Y:S01]  /*26f0*/  IMAD.MOV R13, RZ, RZ, -R9 ;  /* 0x000000ffff0d7224 */ /* 0x000fe200078e0a09 */
[----:B------:R-:W-:Y:S01]  /*2700*/  SEL R23, R26, R23, !P1 ;  /* 0x000000171a177207 */ /* 0x000fe20004800000 */
[----:B------:R-:W-:Y:S01]  /*2710*/  IMAD R0, R15, R7, R0 ;  /* 0x000000070f007224 */ /* 0x000fe200078e0200 */
[----:B------:R-:W-:Y:S01]  /*2720*/  IADD3 R7, PT, PT, -R11, RZ, RZ ;  /* 0x000000ff0b077210 */ /* 0x000fe20007ffe1ff */
[----:B------:R-:W-:Y:S01]  /*2730*/  IMAD R24, R15, R13, R24 ;  /* 0x0000000d0f187224 */ /* 0x000fe200078e0218 */
[----:B------:R-:W-:Y:S01]  /*2740*/  IADD3 R26, PT, PT, -R23, RZ, RZ ;  /* 0x000000ff171a7210 */ /* 0x000fe20007ffe1ff */
[----:B------:R-:W-:-:S02]  /*2750*/  IMAD R0, R5, UR7, R0 ;  /* 0x0000000705007c24 */ /* 0x000fc4000f8e0200 */
[----:B------:R-:W-:Y:S02]  /*2760*/  IMAD R22, R15, R7, R22 ;  /* 0x000000070f167224 */ /* 0x000fe400078e0216 */
[----:B------:R-:W-:Y:S02]  /*2770*/  IMAD R24, R9, UR7, R24 ;  /* 0x0000000709187c24 */ /* 0x000fe4000f8e0218 */
[----:B------:R-:W-:Y:S02]  /*2780*/  IMAD R26, R15, R26, R20 ;  /* 0x0000001a0f1a7224 */ /* 0x000fe400078e0214 */
[----:B------:R-:W-:Y:S02]  /*2790*/  IMAD R22, R11, UR7, R22 ;  /* 0x000000070b167c24 */ /* 0x000fe4000f8e0216 */
[C---:B------:R-:W-:Y:S01]  /*27a0*/  IMAD R5, R0.reuse, 0x4, R37 ;  /* 0x0000000400057824 */ /* 0x040fe200078e0225 */
[----:B------:R-:W-:Y:S01]  /*27b0*/  LEA R0, R0, UR10, 0x2 ;  /* 0x0000000a00007c11 */ /* 0x000fe2000f8e10ff */
[----:B------:R-:W-:Y:S01]  /*27c0*/  IMAD R26, R23, UR7, R26 ;  /* 0x00000007171a7c24 */ /* 0x000fe2000f8e021a */
[----:B------:R-:W-:-:S02]  /*27d0*/  LEA R7, R24, R37, 0x2 ;  /* 0x0000002518077211 */ /* 0x000fc400078e10ff */
[----:B------:R-:W-:Y:S02]  /*27e0*/  LEA R24, R24, UR10, 0x2 ;  /* 0x0000000a18187c11 */ /* 0x000fe4000f8e10ff */
[----:B------:R-:W-:Y:S01]  /*27f0*/  LEA R9, R22, R37, 0x2 ;  /* 0x0000002516097211 */ /* 0x000fe200078e10ff */
[----:B------:R-:W-:Y:S01]  /*2800*/  IMAD R13, R26, 0x4, R37 ;  /* 0x000000041a0d7824 */ /* 0x000fe200078e0225 */
[----:B------:R-:W-:Y:S02]  /*2810*/  LEA R11, R22, UR10, 0x2 ;  /* 0x0000000a160b7c11 */ /* 0x000fe4000f8e10ff */
[----:B------:R-:W-:Y:S01]  /*2820*/  LEA R21, R26, UR10, 0x2 ;  /* 0x0000000a1a157c11 */ /* 0x000fe2000f8e10ff */
[----:B--2---:R-:W-:Y:S04]  /*2830*/  STS [R5+0x200], R16 ;  /* 0x0002001005007388 */ /* 0x004fe80000000800 */
[----:B---3--:R0:W-:Y:S04]  /*2840*/  STS [R0+0x240], R17 ;  /* 0x0002401100007388 */ /* 0x0081e80000000800 */
[----:B-----5:R4:W-:Y:S01]  /*2850*/  STS [R7+0x200], R18 ;  /* 0x0002001207007388 */ /* 0x0209e20000000800 */
[----:B0-----:R-:W-:-:S03]  /*2860*/  IADD3 R0, PT, PT, R20, UR14, RZ ;  /* 0x0000000e14007c10 */ /* 0x001fc6000fffe0ff */
[----:B------:R4:W-:Y:S04]  /*2870*/  STS [R24+0x240], R19 ;  /* 0x0002401318007388 */ /* 0x0009e80000000800 */
[----:B------:R4:W-:Y:S04]  /*2880*/  STS [R9+0x200], R6 ;  /* 0x0002000609007388 */ /* 0x0009e80000000800 */
[----:B------:R4:W-:Y:S04]  /*2890*/  STS [R11+0x240], R4 ;  /* 0x000240040b007388 */ /* 0x0009e80000000800 */
[----:B------:R4:W-:Y:S04]  /*28a0*/  STS [R13+0x200], R8 ;  /* 0x000200080d007388 */ /* 0x0009e80000000800 */
[----:B------:R4:W-:Y:S01]  /*28b0*/  STS [R21+0x240], R10 ;  /* 0x0002400a15007388 */ /* 0x0009e20000000800 */
[----:B------:R-:W-:-:S13]  /*28c0*/  ISETP.GE.AND P0, PT, R0, R3, PT ;  /* 0x000000030000720c */ /* 0x000fda0003f06270 */
[----:B----4-:R-:W-:Y:S05]  /*28d0*/  @!P0 BRA `(.L_x_23) ;  /* 0xfffffff400c48947 */ /* 0x010fea000383ffff */
.L_x_20:
[----:B01----:R-:W-:Y:S05]  /*28e0*/  BSYNC.RECONVERGENT B0 ;  /* 0x0000000000007941 */ /* 0x003fea0003800200 */
.L_x_19:
[----:B------:R-:W0:Y:S02]  /*28f0*/  LDCU UR5, c[0x0][0x3a4] ;  /* 0x00007480ff0577ac */ /* 0x000e240008000800 */
[----:B0-----:R-:W-:Y:S01]  /*2900*/  UISETP.GE.AND UP3, UPT, UR5, 0x1, UPT ;  /* 0x000000010500788c */ /* 0x001fe2000bf66270 */
[----:B------:R-:W-:Y:S08]  /*2910*/  BAR.SYNC.DEFER_BLOCKING 0x0 ;  /* 0x0000000000007b1d */ /* 0x000ff00000010000 */
[----:B------:R-:W-:Y:S05]  /*2920*/  BRA.U !UP3, `(.L_x_24) ;  /* 0x000000050b807547 */ /* 0x000fea000b800000 */
[----:B------:R-:W-:Y:S01]  /*2930*/  MOV R0, 0xff7fffff ;  /* 0xff7fffff00007802 */ /* 0x000fe20000000f00 */
[----:B------:R-:W-:-:S07]  /*2940*/  IMAD.MOV.U32 R5, RZ, RZ, RZ ;  /* 0x000000ffff057224 */ /* 0x000fce00078e00ff */
.L_x_30:
[----:B------:R-:W-:Y:S02]  /*2950*/  HFMA2 R7, -RZ, RZ, 0, 0 ;  /* 0x00000000ff077431 */ /* 0x000fe400000001ff */
[----:B------:R-:W-:Y:S01]  /*2960*/  IMAD R4, R5, UR7, RZ ;  /* 0x0000000705047c24 */ /* 0x000fe2000f8e02ff */
[----:B------:R-:W-:Y:S01]  /*2970*/  UMOV UR5, URZ ;  /* 0x000000ff00057c82 */ /* 0x000fe20008000000 */
[----:B------:R-:W-:Y:S05]  /*2980*/  BRA.U !UP1, `(.L_x_25) ;  /* 0x0000000109887547 */ /* 0x000fea000b800000 */
[----:B------:R-:W-:Y:S01]  /*2990*/  IMAD R6, R5, UR15, R40 ;  /* 0x0000000f05067c24 */ /* 0x000fe2000f8e0228 */
[----:B------:R-:W-:Y:S01]  /*29a0*/  MOV R7, RZ ;  /* 0x000000ff00077202 */ /* 0x000fe20000000f00 */
[----:B------:R-:W-:Y:S01]  /*29b0*/  IMAD.MOV.U32 R8, RZ, RZ, R39 ;  /* 0x000000ffff087224 */ /* 0x000fe200078e0027 */
[----:B------:R-:W-:-:S06]  /*29c0*/  UMOV UR5, UR11 ;  /* 0x0000000b00057c82 */ /* 0x000fcc0008000000 */
.L_x_26:
[----:B------:R-:W-:Y:S01]  /*29d0*/  LDS R10, [R8+-0x10] ;  /* 0xfffff000080a7984 */ /* 0x000fe20000000800 */
[----:B------:R-:W-:-:S03]  /*29e0*/  UIADD3 UR5, UPT, UPT, UR5, 0x8, URZ ;  /* 0x0000000805057890 */ /* 0x000fc6000fffe0ff */
[----:B------:R-:W0:Y:S01]  /*29f0*/  LDS R9, [R6+-0x1c] ;  /* 0xffffe40006097984 */ /* 0x000e220000000800 */
[----:B------:R-:W-:-:S03]  /*2a00*/  UISETP.NE.AND UP3, UPT, UR5, URZ, UPT ;  /* 0x000000ff0500728c */ /* 0x000fc6000bf65270 */
[----:B---3--:R-:W-:Y:S04]  /*2a10*/  LDS R12, [R8+-0xc] ;  /* 0xfffff400080c7984 */ /* 0x008fe80000000800 */
[----:B------:R-:W1:Y:S04]  /*2a20*/  LDS R11, [R6+-0x18] ;  /* 0xffffe800060b7984 */ /* 0x000e680000000800 */
[----:B--2---:R-:W-:Y:S04]  /*2a30*/  LDS R14, [R8+-0x8] ;  /* 0xfffff800080e7984 */ /* 0x004fe80000000800 */
[----:B------:R-:W2:Y:S04]  /*2a40*/  LDS R13, [R6+-0x14] ;  /* 0xffffec00060d7984 */ /* 0x000ea80000000800 */
[----:B------:R-:W-:Y:S04]  /*2a50*/  LDS R16, [R8+-0x4] ;  /* 0xfffffc0008107984 */ /* 0x000fe80000000800 */
[----:B------:R-:W3:Y:S04]  /*2a60*/  LDS R15, [R6+-0x10] ;  /* 0xfffff000060f7984 */ /* 0x000ee80000000800 */
[----:B------:R-:W-:Y:S04]  /*2a70*/  LDS R18, [R8] ;  /* 0x0000000008127984 */ /* 0x000fe80000000800 */
[----:B------:R-:W4:Y:S04]  /*2a80*/  LDS R17, [R6+-0xc] ;  /* 0xfffff40006117984 */ /* 0x000f280000000800 */
[----:B------:R-:W-:Y:S04]  /*2a90*/  LDS R20, [R8+0x4] ;  /* 0x0000040008147984 */ /* 0x000fe80000000800 */
[----:B------:R-:W5:Y:S01]  /*2aa0*/  LDS R19, [R6+-0x8] ;  /* 0xfffff80006137984 */ /* 0x000f620000000800 */
[----:B0-----:R-:W-:-:S03]  /*2ab0*/  FFMA R9, R10, R9, R7 ;  /* 0x000000090a097223 */ /* 0x001fc60000000007 */
[----:B------:R-:W-:Y:S04]  /*2ac0*/  LDS R22, [R8+0x8] ;  /* 0x0000080008167984 */ /* 0x000fe80000000800 */
[----:B------:R-:W0:Y:S01]  /*2ad0*/  LDS R21, [R6+-0x4] ;  /* 0xfffffc0006157984 */ /* 0x000e220000000800 */
[----:B-1----:R-:W-:-:S03]  /*2ae0*/  FFMA R9, R12, R11, R9 ;  /* 0x0000000b0c097223 */ /* 0x002fc60000000009 */
[----:B------:R1:W-:Y:S04]  /*2af0*/  LDS R24, [R8+0xc] ;  /* 0x00000c0008187984 */ /* 0x0003e80000000800 */
[----:B------:R3:W0:Y:S01]  /*2b00*/  LDS R23, [R6] ;  /* 0x0000000006177984 */ /* 0x0006220000000800 */
[----:B--2---:R-:W-:Y:S01]  /*2b10*/  FFMA R9, R14, R13, R9 ;  /* 0x0000000d0e097223 */ /* 0x004fe20000000009 */
[----:B-1----:R-:W-:-:S03]  /*2b20*/  IADD3 R8, PT, PT, R8, 0x20, RZ ;  /* 0x0000002008087810 */ /* 0x002fc60007ffe0ff */
[----:B---3--:R-:W-:Y:S01]  /*2b30*/  FFMA R9, R16, R15, R9 ;  /* 0x0000000f10097223 */ /* 0x008fe20000000009 */
[----:B------:R-:W-:-:S03]  /*2b40*/  IADD3 R6, PT, PT, R6, 0x20, RZ ;  /* 0x0000002006067810 */ /* 0x000fc60007ffe0ff */
[----:B----4-:R-:W-:-:S04]  /*2b50*/  FFMA R9, R18, R17, R9 ;  /* 0x0000001112097223 */ /* 0x010fc80000000009 */
[----:B-----5:R-:W-:-:S04]  /*2b60*/  FFMA R9, R20, R19, R9 ;  /* 0x0000001314097223 */ /* 0x020fc80000000009 */
[----:B0-----:R-:W-:-:S04]  /*2b70*/  FFMA R9, R22, R21, R9 ;  /* 0x0000001516097223 */ /* 0x001fc80000000009 */
[----:B------:R-:W-:Y:S01]  /*2b80*/  FFMA R7, R24, R23, R9 ;  /* 0x0000001718077223 */ /* 0x000fe20000000009 */
[----:B------:R-:W-:Y:S06]  /*2b90*/  BRA.U UP3, `(.L_x_26) ;  /* 0xfffffffd038c7547 */ /* 0x000fec000b83ffff */
[----:B------:R-:W-:-:S05]  /*2ba0*/  UMOV UR5, UR9 ;  /* 0x0000000900057c82 */ /* 0x000fca0008000000 */
.L_x_25:
[----:B------:R-:W-:Y:S05]  /*2bb0*/  BRA.U !UP2, `(.L_x_27) ;  /* 0x000000010aac7547 */ /* 0x000fea000b800000 */
[----:B------:R-:W-:Y:S01]  /*2bc0*/  UISETP.NE.AND UP3, UPT, UR16, URZ, UPT ;  /* 0x000000ff1000728c */ /* 0x000fe2000bf65270 */
[----:B------:R-:W-:Y:S10]  /*2bd0*/  BRA.U !UP0, `(.L_x_28) ;  /* 0x0000000108447547 */ /* 0x000ff4000b800000 */
[----:B------:R-:W-:Y:S01]  /*2be0*/  VIADD R6, R44, UR5 ;  /* 0x000000052c067c36 */ /* 0x000fe20008000000 */
[----:B------:R-:W-:Y:S01]  /*2bf0*/  IADD3 R8, PT, PT, R4, UR5, RZ ;  /* 0x0000000504087c10 */ /* 0x000fe2000fffe0ff */
[----:B------:R-:W-:-:S03]  /*2c00*/  UIADD3 UR5, UPT, UPT, UR5, 0x4, URZ ;  /* 0x0000000405057890 */ /* 0x000fc6000fffe0ff */
[----:B------:R-:W-:Y:S02]  /*2c10*/  LEA R6, R6, UR8, 0x2 ;  /* 0x0000000806067c11 */ /* 0x000fe4000f8e10ff */
[----:B------:R-:W-:-:S03]  /*2c20*/  LEA R9, R8, R37, 0x2 ;  /* 0x0000002508097211 */ /* 0x000fc600078e10ff */
[----:B------:R-:W-:Y:S04]  /*2c30*/  LDS R8, [R6] ;  /* 0x0000000006087984 */ /* 0x000fe80000000800 */
[----:B------:R-:W0:Y:S04]  /*2c40*/  LDS R10, [R9+0x200] ;  /* 0x00020000090a7984 */ /* 0x000e280000000800 */
[----:B------:R-:W-:Y:S04]  /*2c50*/  LDS R11, [R6+0x4] ;  /* 0x00000400060b7984 */ /* 0x000fe80000000800 */
[----:B---3--:R-:W1:Y:S04]  /*2c60*/  LDS R12, [R9+0x204] ;  /* 0x00020400090c7984 */ /* 0x008e680000000800 */
[----:B------:R-:W-:Y:S04]  /*2c70*/  LDS R13, [R6+0x8] ;  /* 0x00000800060d7984 */ /* 0x000fe80000000800 */
[----:B--2---:R-:W2:Y:S04]  /*2c80*/  LDS R14, [R9+0x208] ;  /* 0x00020800090e7984 */ /* 0x004ea80000000800 */
[----:B------:R-:W-:Y:S04]  /*2c90*/  LDS R15, [R6+0xc] ;  /* 0x00000c00060f7984 */ /* 0x000fe80000000800 */
[----:B------:R-:W3:Y:S01]  /*2ca0*/  LDS R16, [R9+0x20c] ;  /* 0x00020c0009107984 */ /* 0x000ee20000000800 */
[----:B0-----:R-:W-:-:S04]  /*2cb0*/  FFMA R8, R8, R10, R7 ;  /* 0x0000000a08087223 */ /* 0x001fc80000000007 */
[----:B-1----:R-:W-:-:S04]  /*2cc0*/  FFMA R8, R11, R12, R8 ;  /* 0x0000000c0b087223 */ /* 0x002fc80000000008 */
[----:B--2---:R-:W-:-:S04]  /*2cd0*/  FFMA R8, R13, R14, R8 ;  /* 0x0000000e0d087223 */ /* 0x004fc80000000008 */
[----:B---3--:R-:W-:-:S07]  /*2ce0*/  FFMA R7, R15, R16, R8 ;  /* 0x000000100f077223 */ /* 0x008fce0000000008 */
.L_x_28:
[----:B------:R-:W-:Y:S05]  /*2cf0*/  BRA.U !UP3, `(.L_x_27) ;  /* 0x000000010b5c7547 */ /* 0x000fea000b800000 */
[----:B------:R-:W0:Y:S01]  /*2d00*/  LDCU UR17, c[0x0][0x3a4] ;  /* 0x00007480ff1177ac */ /* 0x000e220008000800 */
[----:B------:R-:W-:Y:S02]  /*2d10*/  UISETP.NE.AND UP3, UPT, UR16, 0x1, UPT ;  /* 0x000000011000788c */ /* 0x000fe4000bf65270 */
[----:B0-----:R-:W-:-:S07]  /*2d20*/  ULOP3.LUT UP4, URZ, UR17, 0x1, URZ, 0xc0, !UPT ;  /* 0x0000000111ff7892 */ /* 0x001fce000f88c0ff */
[----:B------:R-:W-:Y:S05]  /*2d30*/  BRA.U !UP3, `(.L_x_29) ;  /* 0x000000010b2c7547 */ /* 0x000fea000b800000 */
[----:B------:R-:W-:Y:S01]  /*2d40*/  VIADD R6, R44, UR5 ;  /* 0x000000052c067c36 */ /* 0x000fe20008000000 */
[----:B------:R-:W-:Y:S01]  /*2d50*/  IADD3 R8, PT, PT, R4, UR5, RZ ;  /* 0x0000000504087c10 */ /* 0x000fe2000fffe0ff */
[----:B------:R-:W-:-:S03]  /*2d60*/  UIADD3 UR5, UPT, UPT, UR5, 0x2, URZ ;  /* 0x0000000205057890 */ /* 0x000fc6000fffe0ff */
[----:B------:R-:W-:Y:S02]  /*2d70*/  LEA R6, R6, UR8, 0x2 ;  /* 0x0000000806067c11 */ /* 0x000fe4000f8e10ff */
[----:B------:R-:W-:-:S03]  /*2d80*/  LEA R9, R8, R37, 0x2 ;  /* 0x0000002508097211 */ /* 0x000fc600078e10ff */
[----:B------:R-:W-:Y:S04]  /*2d90*/  LDS R8, [R6] ;  /* 0x0000000006087984 */ /* 0x000fe80000000800 */
[----:B------:R-:W0:Y:S04]  /*2da0*/  LDS R10, [R9+0x200] ;  /* 0x00020000090a7984 */ /* 0x000e280000000800 */
[----:B---3--:R-:W-:Y:S04]  /*2db0*/  LDS R12, [R6+0x4] ;  /* 0x00000400060c7984 */ /* 0x008fe80000000800 */
[----:B------:R-:W1:Y:S01]  /*2dc0*/  LDS R11, [R9+0x204] ;  /* 0x00020400090b7984 */ /* 0x000e620000000800 */
[----:B0-----:R-:W-:-:S04]  /*2dd0*/  FFMA R7, R8, R10, R7 ;  /* 0x0000000a08077223 */ /* 0x001fc80000000007 */
[----:B-1----:R-:W-:-:S07]  /*2de0*/  FFMA R7, R12, R11, R7 ;  /* 0x0000000b0c077223 */ /* 0x002fce0000000007 */
.L_x_29:
[----:B------:R-:W-:Y:S05]  /*2df0*/  BRA.U !UP4, `(.L_x_27) ;  /* 0x000000010c1c7547 */ /* 0x000fea000b800000 */
[----:B------:R-:W-:Y:S01]  /*2e00*/  VIADD R6, R44, UR5 ;  /* 0x000000052c067c36 */ /* 0x000fe20008000000 */
[----:B------:R-:W-:-:S04]  /*2e10*/  IADD3 R4, PT, PT, R4, UR5, RZ ;  /* 0x0000000504047c10 */ /* 0x000fc8000fffe0ff */
[----:B------:R-:W-:Y:S02]  /*2e20*/  LEA R6, R6, UR8, 0x2 ;  /* 0x0000000806067c11 */ /* 0x000fe4000f8e10ff */
[----:B------:R-:W-:-:S04]  /*2e30*/  LEA R4, R4, R37, 0x2 ;  /* 0x0000002504047211 */ /* 0x000fc800078e10ff */
[----:B------:R-:W-:Y:S04]  /*2e40*/  LDS R6, [R6] ;  /* 0x0000000006067984 */ /* 0x000fe80000000800 */
[----:B------:R-:W0:Y:S02]  /*2e50*/  LDS R4, [R4+0x200] ;  /* 0x0002000004047984 */ /* 0x000e240000000800 */
[----:B0-----:R-:W-:-:S07]  /*2e60*/  FFMA R7, R6, R4, R7 ;  /* 0x0000000406077223 */ /* 0x001fce0000000007 */
.L_x_27:
[----:B------:R-:W-:Y:S01]  /*2e70*/  FMUL R7, R7, R2 ;  /* 0x0000000207077220 */ /* 0x000fe20000400000 */
[C---:B------:R-:W-:Y:S01]  /*2e80*/  IMAD R4, R5.reuse, 0x4, R42 ;  /* 0x0000000405047824 */ /* 0x040fe200078e022a */
[----:B------:R-:W-:-:S03]  /*2e90*/  IADD3 R5, PT, PT, R5, 0x1, RZ ;  /* 0x0000000105057810 */ /* 0x000fc60007ffe0ff */
[----:B------:R-:W-:Y:S01]  /*2ea0*/  FMNMX R0, R7, R0, !PT ;  /* 0x0000000007007209 */ /* 0x000fe20007800000 */
[----:B------:R0:W-:Y:S01]  /*2eb0*/  STL [R4], R7 ;  /* 0x0000000704007387 */ /* 0x0001e20000100800 */
[----:B------:R-:W-:-:S13]  /*2ec0*/  ISETP.NE.AND P0, PT, R5, 0x10, PT ;  /* 0x000000100500780c */ /* 0x000fda0003f05270 */
[----:B0-----:R-:W-:Y:S05]  /*2ed0*/  @P0 BRA `(.L_x_30) ;  /* 0xfffffff8009c0947 */ /* 0x001fea000383ffff */
[----:B--2---:R0:W5:Y:S04]  /*2ee0*/  LDL.128 R16, [R1+0x100] ;  /* 0x0001000001107983 */ /* 0x0041680000100c00 */
[----:B------:R0:W5:Y:S04]  /*2ef0*/  LDL.128 R4, [R1+0x110] ;  /* 0x0001100001047983 */ /* 0x0001680000100c00 */
[----:B------:R0:W5:Y:S04]  /*2f00*/  LDL.128 R8, [R1+0x120] ;  /* 0x0001200001087983 */ /* 0x0001680000100c00 */
[----:B---3--:R0:W5:Y:S01]  /*2f10*/  LDL.128 R12, [R1+0x130] ;  /* 0x00013000010c7983 */ /* 0x0081620000100c00 */
[----:B------:R-:W-:Y:S05]  /*2f20*/  BRA `(.L_x_31) ;  /* 0x0000000000747947 */ /* 0x000fea0003800000 */
.L_x_24:
[----:B--2---:R-:W-:-:S04]  /*2f30*/  FMUL R16, RZ, R2 ;  /* 0x00000002ff107220 */ /* 0x004fc80000400000 */
[--C-:B------:R-:W-:Y:S01]  /*2f40*/  IMAD.MOV.U32 R5, RZ, RZ, R16.reuse ;  /* 0x000000ffff057224 */ /* 0x100fe200078e0010 */
[-C--:B------:R-:W-:Y:S01]  /*2f50*/  MOV R4, R16.reuse ;  /* 0x0000001000047202 */ /* 0x080fe20000000f00 */
        /* <DEDUP_REMOVED lines=8> */
[----:B------:R1:W-:Y:S01]  /*2fe0*/  STL.128 [R1+0x100], R4 ;  /* 0x0001000401007387 */ /* 0x0003e20000100c00 */
[-C--:B------:R-:W-:Y:S01]  /*2ff0*/  MOV R21, R16.reuse ;  /* 0x0000001000157202 */ /* 0x080fe20000000f00 */
[--C-:B---3--:R-:W-:Y:S01]  /*3000*/  IMAD.MOV.U32 R14, RZ, RZ, R16.reuse ;  /* 0x000000ffff0e7224 */ /* 0x108fe200078e0010 */
[-C--:B------:R-:W-:Y:S01]  /*3010*/  MOV R22, R16.reuse ;  /* 0x0000001000167202 */ /* 0x080fe20000000f00 */
[----:B------:R1:W-:Y:S01]  /*3020*/  STL.128 [R1+0x110], R16 ;  /* 0x0001101001007387 */ /* 0x0003e20000100c00 */
[-C--:B------:R-:W-:Y:S01]  /*3030*/  MOV R24, R16.reuse ;  /* 0x0000001000187202 */ /* 0x080fe20000000f00 */
[--C-:B------:R-:W-:Y:S01]  /*3040*/  IMAD.MOV.U32 R11, RZ, RZ, R16.reuse ;  /* 0x000000ffff0b7224 */ /* 0x100fe200078e0010 */
[-C--:B------:R-:W-:Y:S01]  /*3050*/  MOV R25, R16.reuse ;  /* 0x0000001000197202 */ /* 0x080fe20000000f00 */
[----:B------:R1:W-:Y:S01]  /*3060*/  STL.128 [R1+0x120], R20 ;  /* 0x0001201401007387 */ /* 0x0003e20000100c00 */
[----:B------:R-:W-:Y:S01]  /*3070*/  MOV R27, R16 ;  /* 0x00000010001b7202 */ /* 0x000fe20000000f00 */
[----:B------:R-:W-:Y:S01]  /*3080*/  IMAD.MOV.U32 R8, RZ, RZ, R16 ;  /* 0x000000ffff087224 */ /* 0x000fe200078e0010 */
[----:B------:R-:W-:-:S02]  /*3090*/  FMNMX R0, R16, -3.40282346638528859812e+38, !PT ;  /* 0xff7fffff10007809 */ /* 0x000fc40007800000 */
[-C--:B------:R-:W-:Y:S01]  /*30a0*/  MOV R15, R16.reuse ;  /* 0x00000010000f7202 */ /* 0x080fe20000000f00 */
[----:B------:R1:W-:Y:S01]  /*30b0*/  STL.128 [R1+0x130], R24 ;  /* 0x0001301801007387 */ /* 0x0003e20000100c00 */
[-C--:B------:R-:W-:Y:S02]  /*30c0*/  MOV R13, R16.reuse ;  /* 0x00000010000d7202 */ /* 0x080fe40000000f00 */
[-C--:B------:R-:W-:Y:S02]  /*30d0*/  MOV R12, R16.reuse ;  /* 0x00000010000c7202 */ /* 0x080fe40000000f00 */
[-C--:B------:R-:W-:Y:S02]  /*30e0*/  MOV R10, R16.reuse ;  /* 0x00000010000a7202 */ /* 0x080fe40000000f00 */
[----:B------:R-:W-:-:S07]  /*30f0*/  MOV R9, R16 ;  /* 0x0000001000097202 */ /* 0x000fce0000000f00 */
.L_x_31:
[----:B-1----:R-:W-:Y:S01]  /*3100*/  HFMA2 R21, -RZ, RZ, 0.96630859375, -0.0022525787353515625 ;  /* 0x3bbb989dff157431 */ /* 0x002fe200000001ff */
[----:B------:R-:W-:Y:S01]  /*3110*/  FMNMX R20, R43, R0, !PT ;  /* 0x000000002b147209 */ /* 0x000fe20007800000 */
[----:B------:R-:W1:Y:S01]  /*3120*/  LDCU UR5, c[0x0][0x3a4] ;  /* 0x00007480ff0577ac */ /* 0x000e620008000800 */
[----:B------:R-:W-:-:S03]  /*3130*/  MOV R0, 0x437c0000 ;  /* 0x437c000000007802 */ /* 0x000fc60000000f00 */
[C---:B-----5:R-:W-:Y:S01]  /*3140*/  FADD R16, -R20.reuse, R16 ;  /* 0x0000001014107221 */ /* 0x060fe20000000100 */
[C---:B------:R-:W-:Y:S01]  /*3150*/  FADD R24, -R20.reuse, R17 ;  /* 0x0000001114187221 */ /* 0x040fe20000000100 */
[C---:B------:R-:W-:Y:S01]  /*3160*/  FADD R48, -R20.reuse, R5 ;  /* 0x0000000514307221 */ /* 0x040fe20000000100 */
[----:B------:R-:W-:Y:S01]  /*3170*/  FADD R26, -R20, R4 ;  /* 0x00000004141a7221 */ /* 0x000fe20000000100 */
[-C--:B------:R-:W-:Y:S01]  /*3180*/  FFMA.SAT R5, R16, R21.reuse, 0.5 ;  /* 0x3f00000010057423 */ /* 0x080fe20000002015 */
[-C--:B------:R-:W-:Y:S01]  /*3190*/  FFMA.SAT R17, R24, R21.reuse, 0.5 ;  /* 0x3f00000018117423 */ /* 0x080fe20000002015 */
[C---:B------:R-:W-:Y:S01]  /*31a0*/  FADD R52, -R20.reuse, R7 ;  /* 0x0000000714347221 */ /* 0x040fe20000000100 */
[C---:B------:R-:W-:Y:S01]  /*31b0*/  FADD R18, -R20.reuse, R18 ;  /* 0x0000001214127221 */ /* 0x040fe20000000100 */
[-C--:B------:R-:W-:Y:S01]  /*31c0*/  FFMA.RM R4, R5, R0.reuse, 12582913 ;  /* 0x4b40000105047423 */ /* 0x080fe20000004000 */
[-C--:B------:R-:W-:Y:S01]  /*31d0*/  FFMA.RM R5, R17, R0.reuse, 12582913 ;  /* 0x4b40000111057423 */ /* 0x080fe20000004000 */
[----:B------:R-:W-:Y:S01]  /*31e0*/  FADD R22, -R20, R19 ;  /* 0x0000001314167221 */ /* 0x000fe20000000100 */
[-C--:B------:R-:W-:Y:S01]  /*31f0*/  FFMA.SAT R23, R18, R21.reuse, 0.5 ;  /* 0x3f00000012177423 */ /* 0x080fe20000002015 */
[----:B------:R-:W-:Y:S01]  /*3200*/  FADD R7, R4, -12583039 ;  /* 0xcb40007f04077421 */ /* 0x000fe20000000000 */
[----:B------:R-:W-:Y:S01]  /*3210*/  FADD R17, R5, -12583039 ;  /* 0xcb40007f05117421 */ /* 0x000fe20000000000 */
[-C--:B------:R-:W-:Y:S01]  /*3220*/  FFMA.SAT R25, R22, R21.reuse, 0.5 ;  /* 0x3f00000016197423 */ /* 0x080fe20000002015 */
[----:B------:R-:W-:Y:S01]  /*3230*/  FADD R46, -R20, R6 ;  /* 0x00000006142e7221 */ /* 0x000fe20000000100 */
[----:B------:R-:W-:Y:S01]  /*3240*/  FFMA R7, R16, 1.4426950216293334961, -R7 ;  /* 0x3fb8aa3b10077823 */ /* 0x000fe20000000807 */
[----:B------:R-:W-:Y:S01]  /*3250*/  FFMA R19, R24, 1.4426950216293334961, -R17 ;  /* 0x3fb8aa3b18137823 */ /* 0x000fe20000000811 */
[-C--:B------:R-:W-:Y:S01]  /*3260*/  FFMA.RM R6, R25, R0.reuse, 12582913 ;  /* 0x4b40000119067423 */ /* 0x080fe20000004000 */
[-C--:B------:R-:W-:Y:S01]  /*3270*/  FFMA.SAT R45, R46, R21.reuse, 0.5 ;  /* 0x3f0000002e2d7423 */ /* 0x080fe20000002015 */
[----:B------:R-:W-:Y:S01]  /*3280*/  FFMA R17, R16, 1.925963033500011079e-08, R7 ;  /* 0x32a5706010117823 */ /* 0x000fe20000000007 */
[-C--:B------:R-:W-:Y:S01]  /*3290*/  FFMA.RM R7, R23, R0.reuse, 12582913 ;  /* 0x4b40000117077423 */ /* 0x080fe20000004000 */
[----:B------:R-:W-:Y:S01]  /*32a0*/  FADD R25, R6, -12583039 ;  /* 0xcb40007f06197421 */ /* 0x000fe20000000000 */
[----:B------:R-:W-:Y:S01]  /*32b0*/  FFMA R19, R24, 1.925963033500011079e-08, R19 ;  /* 0x32a5706018137823 */ /* 0x000fe20000000013 */
[----:B------:R-:W-:Y:S01]  /*32c0*/  FADD R24, -R20, R14 ;  /* 0x0000000e14187221 */ /* 0x000fe20000000100 */
[----:B------:R-:W-:Y:S01]  /*32d0*/  FADD R23, R7, -12583039 ;  /* 0xcb40007f07177421 */ /* 0x000fe20000000000 */
[----:B------:R-:W-:Y:S01]  /*32e0*/  FFMA R25, R22, 1.4426950216293334961, -R25 ;  /* 0x3fb8aa3b16197823 */ /* 0x000fe20000000819 */
[C---:B------:R-:W-:Y:S01]  /*32f0*/  FADD R14, -R20.reuse, R15 ;  /* 0x0000000f140e7221 */ /* 0x040fe20000000100 */
[----:B------:R-:W-:Y:S01]  /*3300*/  FADD R16, -R20, R12 ;  /* 0x0000000c14107221 */ /* 0x000fe20000000100 */
[----:B------:R-:W-:Y:S01]  /*3310*/  FFMA R23, R18, 1.4426950216293334961, -R23 ;  /* 0x3fb8aa3b12177823 */ /* 0x000fe20000000817 */
[----:B------:R-:W-:Y:S01]  /*3320*/  FFMA R27, R22, 1.925963033500011079e-08, R25 ;  /* 0x32a57060161b7823 */ /* 0x000fe20000000019 */
[----:B------:R2:W-:Y:S01]  /*3330*/  MUFU.EX2 R12, R17 ;  /* 0x00000011000c7308 */ /* 0x0005e20000000800 */
[-C--:B------:R-:W-:Y:S01]  /*3340*/  FFMA.SAT R25, R48, R21.reuse, 0.5 ;  /* 0x3f00000030197423 */ /* 0x080fe20000002015 */
[----:B------:R-:W-:Y:S01]  /*3350*/  FFMA R15, R18, 1.925963033500011079e-08, R23 ;  /* 0x32a57060120f7823 */ /* 0x000fe20000000017 */
[-C--:B------:R-:W-:Y:S01]  /*3360*/  FFMA.SAT R23, R26, R21.reuse, 0.5 ;  /* 0x3f0000001a177423 */ /* 0x080fe20000002015 */
[-C--:B------:R-:W-:Y:S01]  /*3370*/  FFMA.SAT R47, R52, R21.reuse, 0.5 ;  /* 0x3f000000342f7423 */ /* 0x080fe20000002015 */
[C---:B------:R-:W-:Y:S01]  /*3380*/  FADD R54, -R20.reuse, R13 ;  /* 0x0000000d14367221 */ /* 0x040fe20000000100 */
[-C--:B------:R-:W-:Y:S01]  /*3390*/  FFMA.RM R18, R45, R0.reuse, 12582913 ;  /* 0x4b4000012d127423 */ /* 0x080fe20000004000 */
[----:B------:R-:W-:Y:S01]  /*33a0*/  FADD R10, -R20, R10 ;  /* 0x0000000a140a7221 */ /* 0x000fe20000000100 */
[-C--:B------:R-:W-:Y:S01]  /*33b0*/  FFMA.RM R22, R47, R0.reuse, 12582913 ;  /* 0x4b4000012f167423 */ /* 0x080fe20000004000 */
[-C--:B--2---:R-:W-:Y:S01]  /*33c0*/  FFMA.RM R17, R23, R0.reuse, 12582913 ;  /* 0x4b40000117117423 */ /* 0x084fe20000004000 */
[-C--:B------:R-:W-:Y:S01]  /*33d0*/  FFMA.RM R23, R25, R0.reuse, 12582913 ;  /* 0x4b40000119177423 */ /* 0x080fe20000004000 */
[----:B------:R2:W3:Y:S01]  /*33e0*/  MUFU.EX2 R13, R19 ;  /* 0x00000013000d7308 */ /* 0x0004e20000000800 */
[----:B------:R-:W-:Y:S01]  /*33f0*/  FADD R47, R18, -12583039 ;  /* 0xcb40007f122f7421 */ /* 0x000fe20000000000 */
[----:B------:R-:W-:Y:S01]  /*3400*/  FADD R25, R17, -12583039 ;  /* 0xcb40007f11197421 */ /* 0x000fe20000000000 */
[----:B------:R-:W-:Y:S01]  /*3410*/  FADD R49, R22, -12583039 ;  /* 0xcb40007f16317421 */ /* 0x000fe20000000000 */
[C---:B------:R-:W-:Y:S01]  /*3420*/  FADD R8, -R20.reuse, R8 ;  /* 0x0000000814087221 */ /* 0x040fe20000000100 */
[----:B------:R-:W-:Y:S01]  /*3430*/  FADD R9, -R20, R9 ;  /* 0x0000000914097221 */ /* 0x000fe20000000100 */
[----:B------:R-:W-:Y:S01]  /*3440*/  FFMA R25, R26, 1.4426950216293334961, -R25 ;  /* 0x3fb8aa3b1a197823 */ /* 0x000fe20000000819 */
[----:B------:R-:W-:Y:S01]  /*3450*/  FFMA R47, R46, 1.4426950216293334961, -R47 ;  /* 0x3fb8aa3b2e2f7823 */ /* 0x000fe2000000082f */
[----:B------:R-:W-:Y:S01]  /*3460*/  FFMA R49, R52, 1.4426950216293334961, -R49 ;  /* 0x3fb8aa3b34317823 */ /* 0x000fe20000000831 */
[----:B--2---:R-:W-:Y:S01]  /*3470*/  FADD R19, R23, -12583039 ;  /* 0xcb40007f17137421 */ /* 0x004fe20000000000 */
[----:B------:R-:W-:Y:S01]  /*3480*/  FFMA R25, R26, 1.925963033500011079e-08, R25 ;  /* 0x32a570601a197823 */ /* 0x000fe20000000019 */
[C---:B------:R-:W-:Y:S01]  /*3490*/  FADD R26, -R20.reuse, R43 ;  /* 0x0000002b141a7221 */ /* 0x040fe20000000100 */
[----:B------:R-:W-:Y:S01]  /*34a0*/  FADD R11, -R20, R11 ;  /* 0x0000000b140b7221 */ /* 0x000fe20000000100 */
[----:B------:R-:W-:Y:S01]  /*34b0*/  FFMA R45, R48, 1.4426950216293334961, -R19 ;  /* 0x3fb8aa3b302d7823 */ /* 0x000fe20000000813 */
[-C--:B------:R-:W-:Y:S01]  /*34c0*/  FFMA.SAT R61, R10, R21.reuse, 0.5 ;  /* 0x3f0000000a3d7423 */ /* 0x080fe20000002015 */
[-C--:B------:R-:W-:Y:S01]  /*34d0*/  FFMA.SAT R43, R26, R21.reuse, 0.5 ;  /* 0x3f0000001a2b7423 */ /* 0x080fe20000002015 */
[----:B------:R-:W-:Y:S01]  /*34e0*/  FFMA R47, R46, 1.925963033500011079e-08, R47 ;  /* 0x32a570602e2f7823 */ /* 0x000fe2000000002f */
[----:B------:R-:W-:Y:S01]  /*34f0*/  FFMA R50, R48, 1.925963033500011079e-08, R45 ;  /* 0x32a5706030327823 */ /* 0x000fe2000000002d */
[-C--:B------:R-:W-:Y:S01]  /*3500*/  FFMA.SAT R45, R8, R21.reuse, 0.5 ;  /* 0x3f000000082d7423 */ /* 0x080fe20000002015 */
[----:B------:R-:W-:Y:S01]  /*3510*/  FFMA R52, R52, 1.925963033500011079e-08, R49 ;  /* 0x32a5706034347823 */ /* 0x000fe20000000031 */
[-C--:B------:R-:W-:Y:S01]  /*3520*/  FFMA.SAT R59, R9, R21.reuse, 0.5 ;  /* 0x3f000000093b7423 */ /* 0x080fe20000002015 */
[-C--:B------:R-:W-:Y:S01]  /*3530*/  FFMA.SAT R55, R54, R21.reuse, 0.5 ;  /* 0x3f00000036377423 */ /* 0x080fe20000002015 */
[-C--:B------:R-:W-:Y:S01]  /*3540*/  FFMA.SAT R57, R11, R21.reuse, 0.5 ;  /* 0x3f0000000b397423 */ /* 0x080fe20000002015 */
[-C--:B------:R-:W-:Y:S01]  /*3550*/  FFMA.SAT R49, R16, R21.reuse, 0.5 ;  /* 0x3f00000010317423 */ /* 0x080fe20000002015 */
[-C--:B------:R-:W-:Y:S01]  /*3560*/  FFMA.SAT R51, R24, R21.reuse, 0.5 ;  /* 0x3f00000018337423 */ /* 0x080fe20000002015 */
[----:B------:R-:W-:Y:S01]  /*3570*/  FFMA.SAT R53, R14, R21, 0.5 ;  /* 0x3f0000000e357423 */ /* 0x000fe20000002015 */
[-C--:B------:R-:W-:Y:S01]  /*3580*/  FFMA.RM R46, R61, R0.reuse, 12582913 ;  /* 0x4b4000013d2e7423 */ /* 0x080fe20000004000 */
[----:B------:R-:W-:Y:S01]  /*3590*/  MUFU.EX2 R19, R27 ;  /* 0x0000001b00137308 */ /* 0x000fe20000000800 */
[-C--:B------:R-:W-:Y:S01]  /*35a0*/  FFMA.RM R21, R43, R0.reuse, 12582913 ;  /* 0x4b4000012b157423 */ /* 0x080fe20000004000 */
[-C--:B------:R-:W-:Y:S01]  /*35b0*/  FFMA.RM R43, R45, R0.reuse, 12582913 ;  /* 0x4b4000012d2b7423 */ /* 0x080fe20000004000 */
[-C--:B------:R-:W-:Y:S01]  /*35c0*/  FFMA.RM R45, R59, R0.reuse, 12582913 ;  /* 0x4b4000013b2d7423 */ /* 0x080fe20000004000 */
[-C--:B------:R-:W-:Y:S01]  /*35d0*/  FFMA.RM R48, R57, R0.reuse, 12582913 ;  /* 0x4b40000139307423 */ /* 0x080fe20000004000 */
[-C--:B------:R-:W-:Y:S01]  /*35e0*/  FFMA.RM R49, R49, R0.reuse, 12582913 ;  /* 0x4b40000131317423 */ /* 0x080fe20000004000 */
[-C--:B------:R-:W-:Y:S01]  /*35f0*/  FFMA.RM R51, R51, R0.reuse, 12582913 ;  /* 0x4b40000133337423 */ /* 0x080fe20000004000 */
[----:B------:R-:W-:Y:S01]  /*3600*/  FADD R56, R45, -12583039 ;  /* 0xcb40007f2d387421 */ /* 0x000fe20000000000 */
[----:B------:R2:W-:Y:S01]  /*3610*/  MUFU.EX2 R27, R50 ;  /* 0x00000032001b7308 */ /* 0x0005e20000000800 */
[-C--:B------:R-:W-:Y:S01]  /*3620*/  FFMA.RM R53, R53, R0.reuse, 12582913 ;  /* 0x4b40000135357423 */ /* 0x080fe20000004000 */
[----:B------:R-:W-:Y:S01]  /*3630*/  FADD R57, R43, -12583039 ;  /* 0xcb40007f2b397421 */ /* 0x000fe20000000000 */
[----:B------:R-:W-:Y:S01]  /*3640*/  FFMA R56, R9, 1.4426950216293334961, -R56 ;  /* 0x3fb8aa3b09387823 */ /* 0x000fe20000000838 */
[----:B------:R-:W-:Y:S01]  /*3650*/  SHF.L.U32 R58, R7, 0x17, RZ ;  /* 0x00000017073a7819 */ /* 0x000fe200000006ff */
[----:B------:R-:W-:Y:S01]  /*3660*/  FADD R7, R53, -12583039 ;  /* 0xcb40007f35077421 */ /* 0x000fe20000000000 */
[----:B------:R-:W-:Y:S01]  /*3670*/  FFMA R57, R8, 1.4426950216293334961, -R57 ;  /* 0x3fb8aa3b08397823 */ /* 0x000fe20000000839 */
[----:B------:R-:W-:Y:S01]  /*3680*/  FFMA R9, R9, 1.925963033500011079e-08, R56 ;  /* 0x32a5706009097823 */ /* 0x000fe20000000038 */
[----:B------:R-:W4:Y:S01]  /*3690*/  MUFU.EX2 R15, R15 ;  /* 0x0000000f000f7308 */ /* 0x000f220000000800 */
[----:B--2---:R-:W-:Y:S01]  /*36a0*/  FFMA.RM R50, R55, R0, 12582913 ;  /* 0x4b40000137327423 */ /* 0x004fe20000004000 */
[----:B------:R-:W-:Y:S01]  /*36b0*/  FADD R55, R46, -12583039 ;  /* 0xcb40007f2e377421 */ /* 0x000fe20000000000 */
[----:B------:R-:W-:Y:S01]  /*36c0*/  FADD R0, R48, -12583039 ;  /* 0xcb40007f30007421 */ /* 0x000fe20000000000 */
[----:B------:R-:W-:Y:S01]  /*36d0*/  SHF.L.U32 R56, R5, 0x17, RZ ;  /* 0x0000001705387819 */ /* 0x000fe200000006ff */
[----:B------:R-:W-:Y:S01]  /*36e0*/  FFMA R8, R8, 1.925963033500011079e-08, R57 ;  /* 0x32a5706008087823 */ /* 0x000fe20000000039 */
[----:B------:R-:W-:Y:S01]  /*36f0*/  FFMA R55, R10, 1.4426950216293334961, -R55 ;  /* 0x3fb8aa3b0a377823 */ /* 0x000fe20000000837 */
[----:B------:R-:W-:Y:S01]  /*3700*/  FFMA R0, R11, 1.4426950216293334961, -R0 ;  /* 0x3fb8aa3b0b007823 */ /* 0x000fe20000000800 */
[----:B------:R-:W2:Y:S01]  /*3710*/  MUFU.EX2 R25, R25 ;  /* 0x0000001900197308 */ /* 0x000ea20000000800 */
[----:B---3--:R-:W-:Y:S01]  /*3720*/  FMUL R13, R56, R13 ;  /* 0x0000000d380d7220 */ /* 0x008fe20000400000 */
[----:B------:R-:W-:Y:S01]  /*3730*/  FFMA R10, R10, 1.925963033500011079e-08, R55 ;  /* 0x32a570600a0a7823 */ /* 0x000fe20000000037 */
[----:B------:R-:W-:-:S02]  /*3740*/  IMAD.SHL.U32 R55, R4, 0x800000, RZ ;  /* 0x0080000004377824 */ /* 0x000fc400078e00ff */
[----:B------:R-:W-:Y:S01]  /*3750*/  FFMA R11, R11, 1.925963033500011079e-08, R0 ;  /* 0x32a570600b0b7823 */ /* 0x000fe20000000000 */
[----:B------:R-:W-:Y:S01]  /*3760*/  SHF.L.U32 R56, R23, 0x17, RZ ;  /* 0x0000001717387819 */ /* 0x000fe200000006ff */
[----:B------:R-:W-:Y:S01]  /*3770*/  FFMA R7, R14, 1.4426950216293334961, -R7 ;  /* 0x3fb8aa3b0e077823 */ /* 0x000fe20000000807 */
[----:B------:R-:W-:Y:S01]  /*3780*/  FMUL R0, R55, R12 ;  /* 0x0000000c37007220 */ /* 0x000fe20000400000 */
[----:B------:R-:W-:Y:S01]  /*3790*/  IMAD.SHL.U32 R12, R6, 0x800000, RZ ;  /* 0x00800000060c7824 */ /* 0x000fe200078e00ff */
[----:B------:R-:W3:Y:S01]  /*37a0*/  MUFU.EX2 R47, R47 ;  /* 0x0000002f002f7308 */ /* 0x000ee20000000800 */
[----:B----4-:R-:W-:Y:S01]  /*37b0*/  FMUL R15, R58, R15 ;  /* 0x0000000f3a0f7220 */ /* 0x010fe20000400000 */
[----:B------:R-:W-:Y:S01]  /*37c0*/  FADD R6, RZ, R0 ;  /* 0x00000000ff067221 */ /* 0x000fe20000000000 */
[----:B------:R-:W-:Y:S01]  /*37d0*/  FMUL R19, R12, R19 ;  /* 0x000000130c137220 */ /* 0x000fe20000400000 */
[----:B------:R-:W-:Y:S01]  /*37e0*/  SHF.L.U32 R12, R17, 0x17, RZ ;  /* 0x00000017110c7819 */ /* 0x000fe200000006ff */
[----:B------:R-:W-:Y:S01]  /*37f0*/  FADD R57, R49, -12583039 ;  /* 0xcb40007f31397421 */ /* 0x000fe20000000000 */
[----:B------:R-:W-:Y:S01]  /*3800*/  FADD R6, R6, R13 ;  /* 0x0000000d06067221 */ /* 0x000fe20000000000 */
[----:B------:R-:W-:Y:S01]  /*3810*/  FMUL R27, R56, R27 ;  /* 0x0000001b381b7220 */ /* 0x000fe20000400000 */
[----:B------:R-:W4:Y:S01]  /*3820*/  MUFU.EX2 R52, R52 ;  /* 0x0000003400347308 */ /* 0x000f220000000800 */
[----:B--2---:R-:W-:Y:S01]  /*3830*/  FMUL R25, R12, R25 ;  /* 0x000000190c197220 */ /* 0x004fe20000400000 */
[----:B------:R-:W-:-:S02]  /*3840*/  IMAD.SHL.U32 R18, R18, 0x800000, RZ ;  /* 0x0080000012127824 */ /* 0x000fc400078e00ff */
[----:B------:R-:W-:Y:S01]  /*3850*/  FFMA R14, R14, 1.925963033500011079e-08, R7 ;  /* 0x32a570600e0e7823 */ /* 0x000fe20000000007 */
[----:B------:R-:W-:Y:S01]  /*3860*/  FFMA R57, R16, 1.4426950216293334961, -R57 ;  /* 0x3fb8aa3b10397823 */ /* 0x000fe20000000839 */
[----:B------:R-:W-:Y:S01]  /*3870*/  SHF.L.U32 R7, R22, 0x17, RZ ;  /* 0x0000001716077819 */ /* 0x000fe200000006ff */
[----:B------:R-:W-:Y:S01]  /*3880*/  FADD R59, R50, -12583039 ;  /* 0xcb40007f323b7421 */ /* 0x000fe20000000000 */
[----:B------:R-:W-:Y:S01]  /*3890*/  SHF.L.U32 R43, R43, 0x17, RZ ;  /* 0x000000172b2b7819 */ /* 0x000fe200000006ff */
[----:B------:R2:W0:Y:S01]  /*38a0*/  MUFU.EX2 R4, R10 ;  /* 0x0000000a00047308 */ /* 0x0004220000000800 */
[----:B---3--:R-:W-:Y:S01]  /*38b0*/  FMUL R47, R18, R47 ;  /* 0x0000002f122f7220 */ /* 0x008fe20000400000 */
[----:B------:R-:W-:Y:S01]  /*38c0*/  FFMA R16, R16, 1.925963033500011079e-08, R57 ;  /* 0x32a5706010107823 */ /* 0x000fe20000000039 */
[----:B------:R-:W-:Y:S01]  /*38d0*/  FFMA R59, R54, 1.4426950216293334961, -R59 ;  /* 0x3fb8aa3b363b7823 */ /* 0x000fe2000000083b */
[----:B------:R-:W-:Y:S01]  /*38e0*/  FADD R61, R51, -12583039 ;  /* 0xcb40007f333d7421 */ /* 0x000fe20000000000 */
[----:B------:R-:W-:Y:S01]  /*38f0*/  SHF.L.U32 R23, R46, 0x17, RZ ;  /* 0x000000172e177819 */ /* 0x000fe200000006ff */
[----:B------:R-:W-:-:S02]  /*3900*/  IMAD.SHL.U32 R49, R49, 0x800000, RZ ;  /* 0x0080000031317824 */ /* 0x000fc400078e00ff */
[----:B------:R-:W-:Y:S01]  /*3910*/  FFMA R54, R54, 1.925963033500011079e-08, R59 ;  /* 0x32a5706036367823 */ /* 0x000fe2000000003b */
[----:B------:R-:W3:Y:S01]  /*3920*/  MUFU.EX2 R8, R8 ;  /* 0x0000000800087308 */ /* 0x000ee20000000800 */
[----:B--2---:R-:W-:Y:S01]  /*3930*/  FADD R10, R6, R15 ;  /* 0x0000000f060a7221 */ /* 0x004fe20000000000 */
[----:B----4-:R-:W-:Y:S01]  /*3940*/  FMUL R52, R7, R52 ;  /* 0x0000003407347220 */ /* 0x010fe20000400000 */
[----:B------:R-:W-:Y:S01]  /*3950*/  FFMA R61, R24, 1.4426950216293334961, -R61 ;  /* 0x3fb8aa3b183d7823 */ /* 0x000fe2000000083d */
[----:B------:R-:W-:Y:S01]  /*3960*/  SHF.L.U32 R48, R48, 0x17, RZ ;  /* 0x0000001730307819 */ /* 0x000fe200000006ff */
[----:B------:R-:W-:Y:S01]  /*3970*/  FADD R10, R10, R19 ;  /* 0x000000130a0a7221 */ /* 0x000fe20000000000 */
[----:B------:R-:W-:Y:S02]  /*3980*/  IMAD.SHL.U32 R53, R53, 0x800000, RZ ;  /* 0x0080000035357824 */ /* 0x000fe400078e00ff */
[----:B------:R-:W-:Y:S01]  /*3990*/  FFMA R24, R24, 1.925963033500011079e-08, R61 ;  /* 0x32a5706018187823 */ /* 0x000fe2000000003d */
[----:B------:R-:W-:Y:S01]  /*39a0*/  MUFU.EX2 R9, R9 ;  /* 0x0000000900097308 */ /* 0x000fe20000000800 */
[----:B------:R-:W-:Y:S01]  /*39b0*/  FADD R12, R10, R25 ;  /* 0x000000190a0c7221 */ /* 0x000fe20000000000 */
[----:B0-----:R-:W-:Y:S01]  /*39c0*/  FMUL R4, R23, R4 ;  /* 0x0000000417047220 */ /* 0x001fe20000400000 */
[----:B------:R-:W-:-:S02]  /*39d0*/  SHF.L.U32 R23, R50, 0x17, RZ ;  /* 0x0000001732177819 */ /* 0x000fc400000006ff */
[----:B------:R-:W-:-:S03]  /*39e0*/  FADD R12, R12, R27 ;  /* 0x0000001b0c0c7221 */ /* 0x000fc60000000000 */
[----:B------:R-:W0:Y:S01]  /*39f0*/  MUFU.EX2 R5, R11 ;  /* 0x0000000b00057308 */ /* 0x000e220000000800 */
[----:B------:R-:W-:Y:S01]  /*3a00*/  FADD R7, R12, R47 ;  /* 0x0000002f0c077221 */ /* 0x000fe20000000000 */
[----:B---3--:R-:W-:-:S03]  /*3a10*/  FMUL R8, R43, R8 ;  /* 0x000000082b087220 */ /* 0x008fc60000400000 */
[----:B------:R-:W-:Y:S01]  /*3a20*/  FADD R17, R7, R52 ;  /* 0x0000003407117221 */ /* 0x000fe20000000000 */
[----:B------:R-:W-:Y:S02]  /*3a30*/  FADD R7, R21, -12583039 ;  /* 0xcb40007f15077421 */ /* 0x000fe40000000000 */
[----:B------:R2:W3:Y:S02]  /*3a40*/  MUFU.EX2 R6, R16 ;  /* 0x0000001000067308 */ /* 0x0004e40000000800 */
[----:B------:R-:W-:-:S04]  /*3a50*/  FFMA R7, R26, 1.4426950216293334961, -R7 ;  /* 0x3fb8aa3b1a077823 */ /* 0x000fc80000000807 */
[----:B------:R-:W-:Y:S02]  /*3a60*/  FFMA R26, R26, 1.925963033500011079e-08, R7 ;  /* 0x32a570601a1a7823 */ /* 0x000fe40000000007 */
[----:B------:R-:W4:Y:S01]  /*3a70*/  MUFU.EX2 R10, R54 ;  /* 0x00000036000a7308 */ /* 0x000f220000000800 */
[----:B--2---:R-:W-:Y:S02]  /*3a80*/  IMAD.SHL.U32 R16, R45, 0x800000, RZ ;  /* 0x008000002d107824 */ /* 0x004fe400078e00ff */
[----:B0-----:R-:W-:Y:S02]  /*3a90*/  FMUL R5, R48, R5 ;  /* 0x0000000530057220 */ /* 0x001fe40000400000 */
[----:B------:R-:W-:Y:S01]  /*3aa0*/  FMUL R9, R16, R9 ;  /* 0x0000000910097220 */ /* 0x000fe20000400000 */
[----:B------:R-:W-:Y:S02]  /*3ab0*/  FADD R16, R17, R8 ;  /* 0x0000000811107221 */ /* 0x000fe40000000000 */
[----:B------:R-:W0:Y:S01]  /*3ac0*/  MUFU.EX2 R11, R24 ;  /* 0x00000018000b7308 */ /* 0x000e220000000800 */
[----:B---3--:R-:W-:Y:S01]  /*3ad0*/  FMUL R6, R49, R6 ;  /* 0x0000000631067220 */ /* 0x008fe20000400000 */
[----:B------:R-:W-:-:S04]  /*3ae0*/  FADD R17, R16, R9 ;  /* 0x0000000910117221 */ /* 0x000fc80000000000 */
[----:B------:R-:W-:Y:S02]  /*3af0*/  FADD R16, R17, R4 ;  /* 0x0000000411107221 */ /* 0x000fe40000000000 */
[----:B------:R2:W3:Y:S01]  /*3b00*/  MUFU.EX2 R12, R14 ;  /* 0x0000000e000c7308 */ /* 0x0004e20000000800 */
[----:B----4-:R-:W-:Y:S01]  /*3b10*/  FMUL R10, R23, R10 ;  /* 0x0000000a170a7220 */ /* 0x010fe20000400000 */
[----:B------:R-:W-:-:S04]  /*3b20*/  FADD R7, R16, R5 ;  /* 0x0000000510077221 */ /* 0x000fc80000000000 */
[----:B------:R-:W-:Y:S02]  /*3b30*/  FADD R7, R7, R6 ;  /* 0x0000000607077221 */ /* 0x000fe40000000000 */
[----:B------:R-:W4:Y:S01]  /*3b40*/  MUFU.EX2 R17, R26 ;  /* 0x0000001a00117308 */ /* 0x000f220000000800 */
[----:B--2---:R-:W-:Y:S01]  /*3b50*/  SHF.L.U32 R14, R51, 0x17, RZ ;  /* 0x00000017330e7819 */ /* 0x004fe200000006ff */
[----:B------:R-:W-:Y:S01]  /*3b60*/  FADD R16, R7, R10 ;  /* 0x0000000a07107221 */ /* 0x000fe20000000000 */
[----:B-1----:R-:W-:-:S03]  /*3b70*/  MOV R7, UR5 ;  /* 0x0000000500077c02 */ /* 0x002fc60008000f00 */
[----:B0-----:R-:W-:Y:S01]  /*3b80*/  FMUL R11, R14, R11 ;  /* 0x0000000b0e0b7220 */ /* 0x001fe20000400000 */
[----:B------:R-:W-:Y:S02]  /*3b90*/  ISETP.GE.AND P0, PT, R7, 0x1, PT ;  /* 0x000000010700780c */ /* 0x000fe40003f06270 */
[----:B------:R-:W-:Y:S01]  /*3ba0*/  SHF.L.U32 R14, R21, 0x17, RZ ;  /* 0x00000017150e7819 */ /* 0x000fe200000006ff */
[----:B---3--:R-:W-:Y:S01]  /*3bb0*/  FMUL R12, R53, R12 ;  /* 0x0000000c350c7220 */ /* 0x008fe20000400000 */
[----:B------:R-:W-:-:S04]  /*3bc0*/  FADD R21, R16, R11 ;  /* 0x0000000b10157221 */ /* 0x000fc80000000000 */
[----:B------:R-:W-:Y:S01]  /*3bd0*/  FADD R21, R21, R12 ;  /* 0x0000000c15157221 */ /* 0x000fe20000000000 */
[----:B----4-:R-:W-:-:S04]  /*3be0*/  FMUL R14, R14, R17 ;  /* 0x000000110e0e7220 */ /* 0x010fc80000400000 */
[----:B------:R-:W-:Y:S01]  /*3bf0*/  FFMA R33, R14, R33, R21 ;  /* 0x000000210e217223 */ /* 0x000fe20000000015 */
[----:B------:R-:W-:Y:S06]  /*3c00*/  @!P0 BRA `(.L_x_32) ;  /* 0x0000001400408947 */ /* 0x000fec0003800000 */
[----:B------:R-:W-:Y:S01]  /*3c10*/  ISETP.GT.AND P0, PT, R7, RZ, PT ;  /* 0x000000ff0700720c */ /* 0x000fe20003f04270 */
[----:B------:R-:W-:-:S12]  /*3c20*/  UMOV UR5, URZ ;  /* 0x000000ff00057c82 */ /* 0x000fd80008000000 */
[----:B------:R-:W-:Y:S05]  /*3c30*/  @!P0 BRA `(.L_x_33) ;  /* 0x0000001000508947 */ /* 0x000fea0003800000 */
[----:B------:R-:W-:Y:S01]  /*3c40*/  VIADD R16, R7, -UR5 ;  /* 0x8000000507107c36 */ /* 0x000fe20008000000 */
[----:B------:R-:W-:-:S04]  /*3c50*/  PLOP3.LUT P0, PT, PT, PT, PT, 0x80, 0x8 ;  /* 0x000000000008781c */ /* 0x000fc80003f0f070 */
[----:B------:R-:W-:-:S13]  /*3c60*/  ISETP.GT.AND P1, PT, R16, 0x3, PT ;  /* 0x000000031000780c */ /* 0x000fda0003f24270 */
[----:B------:R-:W-:Y:S05]  /*3c70*/  @!P1 BRA `(.L_x_34) ;  /* 0x0000000800b49947 */ /* 0x000fea0003800000 */
[----:B------:R-:W-:Y:S02]  /*3c80*/  PLOP3.LUT P0, PT, PT, PT, PT, 0x8, 0x80 ;  /* 0x000000000080781c */ /* 0x000fe40003f0e170 */
[----:B------:R-:W-:-:S11]  /*3c90*/  IADD3 R50, PT, PT, R7, -0x3, RZ ;  /* 0xfffffffd07327810 */ /* 0x000fd60007ffe0ff */
.L_x_35:
[----:B------:R-:W-:-:S05]  /*3ca0*/  MOV R18, UR5 ;  /* 0x0000000500127c02 */ /* 0x000fca0008000f00 */
[----:B------:R-:W-:-:S05]  /*3cb0*/  IMAD R18, R18, 0x4, R1 ;  /* 0x0000000412127824 */ /* 0x000fca00078e0201 */
[----:B0-----:R-:W2:Y:S01]  /*3cc0*/  LDL R21, [R18] ;  /* 0x0000000012157983 */ /* 0x001ea20000100800 */
[----:B------:R-:W-:Y:S01]  /*3cd0*/  ULEA UR17, UR5, UR10, 0x2 ;  /* 0x0000000a05117291 */ /* 0x000fe2000f8e10ff */
[----:B------:R-:W-:Y:S01]  /*3ce0*/  MOV R17, UR15 ;  /* 0x0000000f00117c02 */ /* 0x000fe20008000f00 */
[----:B------:R-:W-:Y:S02]  /*3cf0*/  UIADD3 UR31, UPT, UPT, UR5, 0x1, URZ ;  /* 0x00000001051f7890 */ /* 0x000fe4000fffe0ff */
[----:B------:R-:W-:Y:S02]  /*3d00*/  UIADD3 UR18, UPT, UPT, UR17, 0x240, URZ ;  /* 0x0000024011127890 */ /* 0x000fe4000fffe0ff */
[----:B------:R-:W-:-:S03]  /*3d10*/  ULEA UR19, UR7, UR17, 0x3 ;  /* 0x0000001107137291 */ /* 0x000fc6000f8e18ff */
[----:B------:R-:W0:Y:S01]  /*3d20*/  LDS R45, [UR17+0x240] ;  /* 0x00024011ff2d7984 */ /* 0x000e220008000800 */
[----:B------:R-:W-:Y:S01]  /*3d30*/  LEA R16, R7, UR18, 0x2 ;  /* 0x0000001207107c11 */ /* 0x000fe2000f8e10ff */
[----:B------:R-:W-:-:S04]  /*3d40*/  UIADD3 UR18, UPT, UPT, UR19, UR15, URZ ;  /* 0x0000000f13127290 */ /* 0x000fc8000fffe0ff */
[----:B------:R-:W1:Y:S01]  /*3d50*/  LDS R48, [R16+0x4] ;  /* 0x0000040010307984 */ /* 0x000e620000000800 */
[----:B------:R-:W-:-:S03]  /*3d60*/  UIADD3 UR20, UPT, UPT, UR18, UR15, URZ ;  /* 0x0000000f12147290 */ /* 0x000fc6000fffe0ff */
[----:B------:R-:W3:Y:S01]  /*3d70*/  LDS R49, [UR19+0x240] ;  /* 0x00024013ff317984 */ /* 0x000ee20008000800 */
[----:B------:R-:W-:-:S03]  /*3d80*/  UIADD3 UR21, UPT, UPT, UR20, UR15, URZ ;  /* 0x0000000f14157290 */ /* 0x000fc6000fffe0ff */
[----:B------:R-:W4:Y:S01]  /*3d90*/  LDS R51, [R17+UR19+0x240] ;  /* 0x0002401311337984 */ /* 0x000f220008000800 */
[----:B------:R-:W-:-:S03]  /*3da0*/  UIADD3 UR22, UPT, UPT, UR21, UR15, URZ ;  /* 0x0000000f15167290 */ /* 0x000fc6000fffe0ff */
[----:B------:R-:W5:Y:S01]  /*3db0*/  LDS R53, [R17+UR18+0x240] ;  /* 0x0002401211357984 */ /* 0x000f620008000800 */
        /* <DEDUP_REMOVED lines=10> */
[----:B------:R-:W-:Y:S01]  /*3e60*/  UIADD3 UR28, UPT, UPT, UR27, UR15, URZ ;  /* 0x0000000f1b1c7290 */ /* 0x000fe2000fffe0ff */
[----:B0-----:R-:W-:Y:S02]  /*3e70*/  FFMA R46, R0, R45, RZ ;  /* 0x0000002d002e7223 */ /* 0x001fe400000000ff */
[----:B------:R-:W0:Y:S01]  /*3e80*/  LDS R45, [R17+UR25+0x240] ;  /* 0x00024019112d7984 */ /* 0x000e220008000800 */
[----:B------:R-:W-:Y:S01]  /*3e90*/  UIADD3 UR29, UPT, UPT, UR28, UR15, URZ ;  /* 0x0000000f1c1d7290 */ /* 0x000fe2000fffe0ff */
[----:B-1----:R-:W-:-:S03]  /*3ea0*/  FFMA R48, R13, R48, R46 ;  /* 0x000000300d307223 */ /* 0x002fc6000000002e */
[----:B------:R-:W-:Y:S01]  /*3eb0*/  UIADD3 UR30, UPT, UPT, UR29, UR15, URZ ;  /* 0x0000000f1d1e7290 */ /* 0x000fe2000fffe0ff */
[----:B------:R-:W1:Y:S01]  /*3ec0*/  LDS R46, [R17+UR26+0x240] ;  /* 0x0002401a112e7984 */ /* 0x000e620008000800 */
[----:B---3--:R-:W-:-:S03]  /*3ed0*/  FFMA R48, R15, R49, R48 ;  /* 0x000000310f307223 */ /* 0x008fc60000000030 */
[----:B------:R-:W3:Y:S01]  /*3ee0*/  LDS R49, [R17+UR27+0x240] ;  /* 0x0002401b11317984 */ /* 0x000ee20008000800 */
[----:B----4-:R-:W-:-:S03]  /*3ef0*/  FFMA R48, R19, R51, R48 ;  /* 0x0000003313307223 */ /* 0x010fc60000000030 */
[----:B------:R-:W4:Y:S01]  /*3f00*/  LDS R51, [R17+UR28+0x240] ;  /* 0x0002401c11337984 */ /* 0x000f220008000800 */
[----:B-----5:R-:W-:-:S03]  /*3f10*/  FFMA R54, R25, R53, R48 ;  /* 0x0000003519367223 */ /* 0x020fc60000000030 */
[----:B------:R-:W5:Y:S01]  /*3f20*/  LDS R48, [R17+UR29+0x240] ;  /* 0x0002401d11307984 */ /* 0x000f620008000800 */
[----:B------:R-:W-:-:S03]  /*3f30*/  FFMA R26, R27, R26, R54 ;  /* 0x0000001a1b1a7223 */ /* 0x000fc60000000036 */
[----:B------:R-:W5:Y:S01]  /*3f40*/  LDS R53, [R17+UR30+0x240] ;  /* 0x0002401e11357984 */ /* 0x000f620008000800 */
[----:B------:R-:W-:-:S03]  /*3f50*/  FFMA R55, R47, R22, R26 ;  /* 0x000000162f377223 */ /* 0x000fc6000000001a */
[----:B------:R-:W-:Y:S01]  /*3f60*/  LDS R54, [R17+UR18+0x244] ;  /* 0x0002441211367984 */ /* 0x000fe20008000800 */
[----:B------:R-:W-:-:S03]  /*3f70*/  FFMA R43, R52, R43, R55 ;  /* 0x0000002b342b7223 */ /* 0x000fc60000000037 */
[----:B------:R-:W-:Y:S01]  /*3f80*/  LDS R55, [R17+UR30+0x244] ;  /* 0x0002441e11377984 */ /* 0x000fe20008000800 */
[----:B------:R-:W-:-:S03]  /*3f90*/  FFMA R22, R8, R23, R43 ;  /* 0x0000001708167223 */ /* 0x000fc6000000002b */
[----:B------:R-:W-:Y:S01]  /*3fa0*/  LDS R43, [R17+UR23+0x244] ;  /* 0x00024417112b7984 */ /* 0x000fe20008000800 */
[----:B------:R-:W-:-:S03]  /*3fb0*/  FFMA R23, R9, R24, R22 ;  /* 0x0000001809177223 */ /* 0x000fc60000000016 */
[----:B------:R-:W-:Y:S01]  /*3fc0*/  LDS R24, [R17+UR20+0x244] ;  /* 0x0002441411187984 */ /* 0x000fe20008000800 */
[----:B0-----:R-:W-:-:S03]  /*3fd0*/  FFMA R22, R4, R45, R23 ;  /* 0x0000002d04167223 */ /* 0x001fc60000000017 */
[----:B------:R-:W-:Y:S01]  /*3fe0*/  LDS R45, [R17+UR22+0x244] ;  /* 0x00024416112d7984 */ /* 0x000fe20008000800 */
[----:B-1----:R-:W-:-:S03]  /*3ff0*/  FFMA R23, R5, R46, R22 ;  /* 0x0000002e05177223 */ /* 0x002fc60000000016 */
[----:B------:R-:W-:Y:S01]  /*4000*/  LDS R46, [R16+0x8] ;  /* 0x00000800102e7984 */ /* 0x000fe20000000800 */
[----:B---3--:R-:W-:-:S04]  /*4010*/  FFMA R23, R6, R49, R23 ;  /* 0x0000003106177223 */ /* 0x008fc80000000017 */
[----:B----4-:R-:W-:Y:S02]  /*4020*/  FFMA R22, R10, R51, R23 ;  /* 0x000000330a167223 */ /* 0x010fe40000000017 */
[----:B------:R-:W0:Y:S02]  /*4030*/  LDS R51, [UR17+0x244] ;  /* 0x00024411ff337984 */ /* 0x000e240008000800 */
[----:B-----5:R-:W-:Y:S01]  /*4040*/  FFMA R23, R11, R48, R22 ;  /* 0x000000300b177223 */ /* 0x020fe20000000016 */
[----:B------:R-:W-:Y:S01]  /*4050*/  MOV R22, UR31 ;  /* 0x0000001f00167c02 */ /* 0x000fe20008000f00 */
[----:B------:R-:W1:Y:S02]  /*4060*/  LDS R48, [UR19+0x244] ;  /* 0x00024413ff307984 */ /* 0x000e640008000800 */
[----:B------:R-:W-:Y:S02]  /*4070*/  FFMA R23, R12, R53, R23 ;  /* 0x000000350c177223 */ /* 0x000fe40000000017 */
[----:B------:R-:W3:Y:S02]  /*4080*/  LDS R53, [R17+UR19+0x244] ;  /* 0x0002441311357984 */ /* 0x000ee40008000800 */
[----:B--2---:R-:W-:Y:S01]  /*4090*/  FFMA R49, R14, R21, R23 ;  /* 0x000000150e317223 */ /* 0x004fe20000000017 */
[----:B------:R-:W-:-:S02]  /*40a0*/  IMAD R21, R22, 0x4, R1 ;  /* 0x0000000416157824 */ /* 0x000fc400078e0201 */
[----:B------:R-:W2:Y:S04]  /*40b0*/  LDS R22, [R17+UR21+0x244] ;  /* 0x0002441511167984 */ /* 0x000ea80008000800 */
[----:B------:R-:W-:Y:S04]  /*40c0*/  STL [R18], R49 ;  /* 0x0000003112007387 */ /* 0x000fe80000100800 */
[----:B------:R-:W4:Y:S01]  /*40d0*/  LDL R23, [R21] ;  /* 0x0000000015177983 */ /* 0x000f220000100800 */
[----:B0-----:R-:W-:Y:S01]  /*40e0*/  FFMA R26, R0, R51, RZ ;  /* 0x00000033001a7223 */ /* 0x001fe200000000ff */
[----:B------:R-:W-:-:S02]  /*40f0*/  UIADD3 UR31, UPT, UPT, UR5, 0x2, URZ ;  /* 0x00000002051f7890 */ /* 0x000fc4000fffe0ff */
[----:B------:R-:W0:Y:S01]  /*4100*/  LDS R18, [R17+UR24+0x244] ;  /* 0x0002441811127984 */ /* 0x000e220008000800 */
[----:B------:R-:W-:-:S03]  /*4110*/  FFMA R46, R13, R46, R26 ;  /* 0x0000002e0d2e7223 */ /* 0x000fc6000000001a */
[----:B------:R-:W5:Y:S01]  /*4120*/  LDS R49, [R17+UR25+0x244] ;  /* 0x0002441911317984 */ /* 0x000f620008000800 */
[----:B-1----:R-:W-:-:S03]  /*4130*/  FFMA R46, R15, R48, R46 ;  /* 0x000000300f2e7223 */ /* 0x002fc6000000002e */
[----:B------:R-:W1:Y:S01]  /*4140*/  LDS R26, [R17+UR26+0x244] ;  /* 0x0002441a111a7984 */ /* 0x000e620008000800 */
[----:B---3--:R-:W-:-:S03]  /*4150*/  FFMA R46, R19, R53, R46 ;  /* 0x00000035132e7223 */ /* 0x008fc6000000002e */
[----:B------:R-:W3:Y:S01]  /*4160*/  LDS R51, [R17+UR27+0x244] ;  /* 0x0002441b11337984 */ /* 0x000ee20008000800 */
[----:B------:R-:W-:-:S03]  /*4170*/  FFMA R54, R25, R54, R46 ;  /* 0x0000003619367223 */ /* 0x000fc6000000002e */
[----:B------:R-:W3:Y:S01]  /*4180*/  LDS R53, [R17+UR28+0x244] ;  /* 0x0002441c11357984 */ /* 0x000ee20008000800 */
[----:B------:R-:W-:-:S03]  /*4190*/  FFMA R24, R27, R24, R54 ;  /* 0x000000181b187223 */ /* 0x000fc60000000036 */
[----:B------:R-:W3:Y:S04]  /*41a0*/  LDS R46, [R17+UR29+0x244] ;  /* 0x0002441d112e7984 */ /* 0x000ee80008000800 */
[----:B------:R-:W-:Y:S01]  /*41b0*/  LDS R48, [R16+0xc] ;  /* 0x00000c0010307984 */ /* 0x000fe20000000800 */
[----:B--2---:R-:W-:-:S03]  /*41c0*/  FFMA R57, R47, R22, R24 ;  /* 0x000000162f397223 */ /* 0x004fc60000000018 */
[----:B------:R-:W-:Y:S01]  /*41d0*/  LDS R54, [R17+UR18+0x248] ;  /* 0x0002481211367984 */ /* 0x000fe20008000800 */
[----:B------:R-:W-:-:S03]  /*41e0*/  FFMA R45, R52, R45, R57 ;  /* 0x0000002d342d7223 */ /* 0x000fc60000000039 */
[----:B------:R-:W-:Y:S01]  /*41f0*/  LDS R16, [R16+0x10] ;  /* 0x0000100010107984 */ /* 0x000fe20000000800 */
[----:B------:R-:W-:-:S03]  /*4200*/  FFMA R22, R8, R43, R45 ;  /* 0x0000002b08167223 */ /* 0x000fc6000000002d */
[----:B------:R-:W-:Y:S01]  /*4210*/  LDS R45, [R17+UR22+0x248] ;  /* 0x00024816112d7984 */ /* 0x000fe20008000800 */
[----:B0-----:R-:W-:-:S03]  /*4220*/  FFMA R43, R9, R18, R22 ;  /* 0x00000012092b7223 */ /* 0x001fc60000000016 */
[----:B------:R-:W-:Y:S01]  /*4230*/  LDS R22, [R17+UR21+0x248] ;  /* 0x0002481511167984 */ /* 0x000fe20008000800 */
[----:B-----5:R-:W-:-:S03]  /*4240*/  FFMA R18, R4, R49, R43 ;  /* 0x0000003104127223 */ /* 0x020fc6000000002b */
[----:B------:R-:W0:Y:S01]  /*4250*/  LDS R49, [UR17+0x248] ;  /* 0x00024811ff317984 */ /* 0x000e220008000800 */
[----:B-1----:R-:W-:-:S03]  /*4260*/  FFMA R43, R5, R26, R18 ;  /* 0x0000001a052b7223 */ /* 0x002fc60000000012 */
[----:B------:R-:W-:Y:S01]  /*4270*/  LDS R26, [R17+UR20+0x248] ;  /* 0x00024814111a7984 */ /* 0x000fe20008000800 */
[----:B---3--:R-:W-:-:S03]  /*4280*/  FFMA R43, R6, R51, R43 ;  /* 0x00000033062b7223 */ /* 0x008fc6000000002b */
[----:B------:R-:W1:Y:S01]  /*4290*/  LDS R51, [UR19+0x248] ;  /* 0x00024813ff337984 */ /* 0x000e620008000800 */
[----:B------:R-:W-:-:S03]  /*42a0*/  FFMA R18, R10, R53, R43 ;  /* 0x000000350a127223 */ /* 0x000fc6000000002b */
[----:B------:R-:W2:Y:S01]  /*42b0*/  LDS R53, [R17+UR19+0x248] ;  /* 0x0002481311357984 */ /* 0x000ea20008000800 */
[----:B------:R-:W-:Y:S01]  /*42c0*/  FFMA R43, R11, R46, R18 ;  /* 0x0000002e0b2b7223 */ /* 0x000fe20000000012 */
[----:B------:R-:W-:-:S03]  /*42d0*/  MOV R18, UR31 ;  /* 0x0000001f00127c02 */ /* 0x000fc60008000f00 */
[----:B------:R-:W-:Y:S01]  /*42e0*/  FFMA R43, R12, R55, R43 ;  /* 0x000000370c2b7223 */ /* 0x000fe2000000002b */
[----:B------:R-:W-:-:S03]  /*42f0*/  LEA R18, R18, R1, 0x2 ;  /* 0x0000000112127211 */ /* 0x000fc600078e10ff */
[----:B----4-:R-:W-:Y:S02]  /*4300*/  FFMA R24, R14, R23, R43 ;  /* 0x000000170e187223 */ /* 0x010fe4000000002b */
[----:B------:R-:W3:Y:S04]  /*4310*/  LDS R43, [R17+UR23+0x248] ;  /* 0x00024817112b7984 */ /* 0x000ee80008000800 */
        /* <DEDUP_REMOVED lines=9> */
[----:B--2---:R-:W-:-:S03]  /*43b0*/  FFMA R48, R19, R53, R48 ;  /* 0x0000003513307223 */ /* 0x004fc60000000030 */
[----:B------:R-:W2:Y:S01]  /*43c0*/  LDS R49, [R17+UR27+0x248] ;  /* 0x0002481b11317984 */ /* 0x000ea20008000800 */
[----:B------:R-:W-:-:S03]  /*43d0*/  FFMA R54, R25, R54, R48 ;  /* 0x0000003619367223 */ /* 0x000fc60000000030 */
[----:B------:R-:W2:Y:S01]  /*43e0*/  LDS R51, [R17+UR28+0x248] ;  /* 0x0002481c11337984 */ /* 0x000ea20008000800 */
[----:B------:R-:W-:-:S03]  /*43f0*/  FFMA R26, R27, R26, R54 ;  /* 0x0000001a1b1a7223 */ /* 0x000fc60000000036 */
[----:B------:R-:W2:Y:S01]  /*4400*/  LDS R48, [R17+UR29+0x248] ;  /* 0x0002481d11307984 */ /* 0x000ea20008000800 */
[----:B------:R-:W-:-:S03]  /*4410*/  FFMA R55, R47, R22, R26 ;  /* 0x000000162f377223 */ /* 0x000fc6000000001a */
[----:B------:R-:W2:Y:S01]  /*4420*/  LDS R53, [R17+UR30+0x248] ;  /* 0x0002481e11357984 */ /* 0x000ea20008000800 */
[----:B------:R-:W-:-:S03]  /*4430*/  FFMA R45, R52, R45, R55 ;  /* 0x0000002d342d7223 */ /* 0x000fc60000000037 */
[----:B------:R-:W-:Y:S01]  /*4440*/  LDS R54, [R17+UR18+0x24c] ;  /* 0x00024c1211367984 */ /* 0x000fe20008000800 */
[----:B---3--:R-:W-:-:S03]  /*4450*/  FFMA R22, R8, R43, R45 ;  /* 0x0000002b08167223 */ /* 0x008fc6000000002d */
[----:B------:R-:W-:Y:S01]  /*4460*/  LDS R45, [R17+UR22+0x24c] ;  /* 0x00024c16112d7984 */ /* 0x000fe20008000800 */
[----:B0-----:R-:W-:-:S03]  /*4470*/  FFMA R43, R9, R24, R22 ;  /* 0x00000018092b7223 */ /* 0x001fc60000000016 */
[----:B------:R-:W-:Y:S01]  /*4480*/  LDS R24, [R17+UR20+0x24c] ;  /* 0x00024c1411187984 */ /* 0x000fe20008000800 */
[----:B-----5:R-:W-:-:S03]  /*4490*/  FFMA R22, R4, R21, R43 ;  /* 0x0000001504167223 */ /* 0x020fc6000000002b */
[----:B------:R-:W-:Y:S01]  /*44a0*/  LDS R43, [R17+UR23+0x24c] ;  /* 0x00024c17112b7984 */ /* 0x000fe20008000800 */
[----:B-1----:R-:W-:-:S03]  /*44b0*/  FFMA R21, R5, R46, R22 ;  /* 0x0000002e05157223 */ /* 0x002fc60000000016 */
[----:B------:R-:W-:Y:S01]  /*44c0*/  LDS R46, [UR19+0x24c] ;  /* 0x00024c13ff2e7984 */ /* 0x000fe20008000800 */
[----:B--2---:R-:W-:-:S04]  /*44d0*/  FFMA R21, R6, R49, R21 ;  /* 0x0000003106157223 */ /* 0x004fc80000000015 */
[----:B------:R-:W-:Y:S02]  /*44e0*/  FFMA R22, R10, R51, R21 ;  /* 0x000000330a167223 */ /* 0x000fe40000000015 */
[----:B------:R-:W0:Y:S02]  /*44f0*/  LDS R51, [UR17+0x24c] ;  /* 0x00024c11ff337984 */ /* 0x000e240008000800 */
[----:B------:R-:W-:Y:S01]  /*4500*/  FFMA R21, R11, R48, R22 ;  /* 0x000000300b157223 */ /* 0x000fe20000000016 */
[----:B------:R-:W-:Y:S01]  /*4510*/  IMAD.U32 R22, RZ, RZ, UR31 ;  /* 0x0000001fff167e24 */ /* 0x000fe2000f8e00ff */
[----:B------:R-:W1:Y:S02]  /*4520*/  LDS R48, [R17+UR19+0x24c] ;  /* 0x00024c1311307984 */ /* 0x000e640008000800 */
[----:B------:R-:W-:Y:S02]  /*4530*/  FFMA R21, R12, R53, R21 ;  /* 0x000000350c157223 */ /* 0x000fe40000000015 */
[----:B------:R-:W-:Y:S02]  /*4540*/  LDS R53, [R17+UR28+0x24c] ;  /* 0x00024c1c11357984 */ /* 0x000fe40008000800 */
[----:B----4-:R-:W-:Y:S01]  /*4550*/  FFMA R49, R14, R23, R21 ;  /* 0x000000170e317223 */ /* 0x010fe20000000015 */
[----:B------:R-:W-:-:S02]  /*4560*/  LEA R21, R22, R1, 0x2 ;  /* 0x0000000116157211 */ /* 0x000fc400078e10ff */
[----:B------:R-:W2:Y:S04]  /*4570*/  LDS R22, [R17+UR21+0x24c] ;  /* 0x00024c1511167984 */ /* 0x000ea80008000800 */
[----:B------:R-:W-:Y:S04]  /*4580*/  STL [R18], R49 ;  /* 0x0000003112007387 */ /* 0x000fe80000100800 */
[----:B------:R-:W3:Y:S01]  /*4590*/  LDL R23, [R21] ;  /* 0x0000000015177983 */ /* 0x000ee20000100800 */
[----:B0-----:R-:W-:Y:S01]  /*45a0*/  FFMA R26, R0, R51, RZ ;  /* 0x00000033001a7223 */ /* 0x001fe200000000ff */
[----:B------:R-:W-:-:S02]  /*45b0*/  UIADD3 UR5, UPT, UPT, UR5, 0x4, URZ ;  /* 0x0000000405057890 */ /* 0x000fc4000fffe0ff */
[----:B------:R-:W0:Y:S01]  /*45c0*/  LDS R18, [R17+UR24+0x24c] ;  /* 0x00024c1811127984 */ /* 0x000e220008000800 */
[----:B------:R-:W-:-:S03]  /*45d0*/  FFMA R26, R13, R16, R26 ;  /* 0x000000100d1a7223 */ /* 0x000fc6000000001a */
[----:B------:R-:W4:Y:S01]  /*45e0*/  LDS R49, [R17+UR25+0x24c] ;  /* 0x00024c1911317984 */ /* 0x000f220008000800 */
[----:B------:R-:W-:Y:S01]  /*45f0*/  FFMA R26, R15, R46, R26 ;  /* 0x0000002e0f1a7223 */ /* 0x000fe2000000001a */
[----:B------:R-:W-:Y:S02]  /*4600*/  ISETP.LE.AND P1, PT, R50, UR5, PT ;  /* 0x0000000532007c0c */ /* 0x000fe4000bf23270 */
[----:B------:R-:W5:Y:S01]  /*4610*/  LDS R16, [R17+UR26+0x24c] ;  /* 0x00024c1a11107984 */ /* 0x000f620008000800 */
[----:B-1----:R-:W-:-:S03]  /*4620*/  FFMA R26, R19, R48, R26 ;  /* 0x00000030131a7223 */ /* 0x002fc6000000001a */
[----:B------:R-:W1:Y:S01]  /*4630*/  LDS R51, [R17+UR27+0x24c] ;  /* 0x00024c1b11337984 */ /* 0x000e620008000800 */
[----:B------:R-:W-:-:S03]  /*4640*/  FFMA R54, R25, R54, R26 ;  /* 0x0000003619367223 */ /* 0x000fc6000000001a */
[----:B------:R-:W1:Y:S01]  /*4650*/  LDS R26, [R17+UR29+0x24c] ;  /* 0x00024c1d111a7984 */ /* 0x000e620008000800 */
[----:B------:R-:W-:-:S03]  /*4660*/  FFMA R24, R27, R24, R54 ;  /* 0x000000181b187223 */ /* 0x000fc60000000036 */
[----:B------:R-:W1:Y:S01]  /*4670*/  LDS R46, [R17+UR30+0x24c] ;  /* 0x00024c1e112e7984 */ /* 0x000e620008000800 */
[----:B--2---:R-:W-:-:S04]  /*4680*/  FFMA R55, R47, R22, R24 ;  /* 0x000000162f377223 */ /* 0x004fc80000000018 */
[----:B------:R-:W-:-:S04]  /*4690*/  FFMA R45, R52, R45, R55 ;  /* 0x0000002d342d7223 */ /* 0x000fc80000000037 */
[----:B------:R-:W-:-:S04]  /*46a0*/  FFMA R22, R8, R43, R45 ;  /* 0x0000002b08167223 */ /* 0x000fc8000000002d */
[----:B0-----:R-:W-:-:S04]  /*46b0*/  FFMA R43, R9, R18, R22 ;  /* 0x00000012092b7223 */ /* 0x001fc80000000016 */
[----:B----4-:R-:W-:-:S04]  /*46c0*/  FFMA R18, R4, R49, R43 ;  /* 0x0000003104127223 */ /* 0x010fc8000000002b */
[----:B-----5:R-:W-:-:S04]  /*46d0*/  FFMA R43, R5, R16, R18 ;  /* 0x00000010052b7223 */ /* 0x020fc80000000012 */
[----:B-1----:R-:W-:-:S04]  /*46e0*/  FFMA R43, R6, R51, R43 ;  /* 0x00000033062b7223 */ /* 0x002fc8000000002b */
[----:B------:R-:W-:-:S04]  /*46f0*/  FFMA R16, R10, R53, R43 ;  /* 0x000000350a107223 */ /* 0x000fc8000000002b */
[----:B------:R-:W-:-:S04]  /*4700*/  FFMA R43, R11, R26, R16 ;  /* 0x0000001a0b2b7223 */ /* 0x000fc80000000010 */
[----:B------:R-:W-:-:S04]  /*4710*/  FFMA R43, R12, R46, R43 ;  /* 0x0000002e0c2b7223 */ /* 0x000fc8000000002b */
[----:B---3--:R-:W-:-:S05]  /*4720*/  FFMA R16, R14, R23, R43 ;  /* 0x000000170e107223 */ /* 0x008fca000000002b */
[----:B------:R0:W-:Y:S01]  /*4730*/  STL [R21], R16 ;  /* 0x0000001015007387 */ /* 0x0001e20000100800 */
[----:B------:R-:W-:Y:S05]  /*4740*/  @!P1 BRA `(.L_x_35) ;  /* 0xfffffff400549947 */ /* 0x000fea000383ffff */
.L_x_34:
[----:B0-----:R-:W-:-:S04]  /*4750*/  IADD3 R16, PT, PT, R7, -UR5, RZ ;  /* 0x8000000507107c10 */ /* 0x001fc8000fffe0ff */
[----:B------:R-:W-:-:S13]  /*4760*/  ISETP.GT.AND P1, PT, R16, 0x1, PT ;  /* 0x000000011000780c */ /* 0x000fda0003f24270 */
[----:B------:R-:W-:Y:S05]  /*4770*/  @!P1 BRA `(.L_x_36) ;  /* 0x0000000400789947 */ /* 0x000fea0003800000 */
[----:B------:R-:W-:-:S05]  /*4780*/  IMAD.U32 R18, RZ, RZ, UR5 ;  /* 0x00000005ff127e24 */ /* 0x000fca000f8e00ff */
[----:B------:R-:W-:-:S05]  /*4790*/  LEA R18, R18, R1, 0x2 ;  /* 0x0000000112127211 */ /* 0x000fca00078e10ff */
[----:B------:R-:W2:Y:S01]  /*47a0*/  LDL R21, [R18] ;  /* 0x0000000012157983 */ /* 0x000ea20000100800 */
        /* <DEDUP_REMOVED lines=41> */
[----:B------:R-:W-:Y:S01]  /*4a40*/  LDS R17, [R17+0x8] ;  /* 0x0000080011117984 */ /* 0x000fe20000000800 */
[----:B------:R-:W-:-:S03]  /*4a50*/  FFMA R23, R52, R23, R55 ;  /* 0x0000001734177223 */ /* 0x000fc60000000037 */
[----:B------:R-:W-:Y:S01]  /*4a60*/  LDS R50, [R16+UR18+0x244] ;  /* 0x0002441210327984 */ /* 0x000fe20008000800 */
[----:B------:R-:W-:-:S03]  /*4a70*/  FFMA R22, R8, R43, R23 ;  /* 0x0000002b08167223 */ /* 0x000fc60000000017 */
[----:B------:R-:W-:Y:S01]  /*4a80*/  LDS R43, [R16+UR23+0x244] ;  /* 0x00024417102b7984 */ /* 0x000fe20008000800 */
[----:B------:R-:W-:-:S04]  /*4a90*/  FFMA R23, R9, R24, R22 ;  /* 0x0000001809177223 */ /* 0x000fc80000000016 */
[----:B0-----:R-:W-:Y:S02]  /*4aa0*/  FFMA R22, R4, R45, R23 ;  /* 0x0000002d04167223 */ /* 0x001fe40000000017 */
[----:B------:R-:W-:Y:S02]  /*4ab0*/  LDS R45, [R16+UR22+0x244] ;  /* 0x00024416102d7984 */ /* 0x000fe40008000800 */
[----:B-1----:R-:W-:Y:S02]  /*4ac0*/  FFMA R23, R5, R46, R22 ;  /* 0x0000002e05177223 */ /* 0x002fe40000000016 */
[----:B------:R-:W-:Y:S02]  /*4ad0*/  LDS R46, [UR19+0x244] ;  /* 0x00024413ff2e7984 */ /* 0x000fe40008000800 */
[----:B---3--:R-:W-:-:S04]  /*4ae0*/  FFMA R23, R6, R49, R23 ;  /* 0x0000003106177223 */ /* 0x008fc80000000017 */
[----:B----4-:R-:W-:Y:S02]  /*4af0*/  FFMA R22, R10, R51, R23 ;  /* 0x000000330a167223 */ /* 0x010fe40000000017 */
[----:B------:R-:W0:Y:S02]  /*4b00*/  LDS R51, [UR17+0x244] ;  /* 0x00024411ff337984 */ /* 0x000e240008000800 */
[----:B-----5:R-:W-:Y:S01]  /*4b10*/  FFMA R23, R11, R48, R22 ;  /* 0x000000300b177223 */ /* 0x020fe20000000016 */
[----:B------:R-:W-:Y:S01]  /*4b20*/  IMAD.U32 R22, RZ, RZ, UR31 ;  /* 0x0000001fff167e24 */ /* 0x000fe2000f8e00ff */
[----:B------:R-:W1:Y:S02]  /*4b30*/  LDS R48, [R16+UR19+0x244] ;  /* 0x0002441310307984 */ /* 0x000e640008000800 */
[----:B------:R-:W-:Y:S02]  /*4b40*/  FFMA R23, R12, R53, R23 ;  /* 0x000000350c177223 */ /* 0x000fe40000000017 */
[----:B------:R-:W3:Y:S02]  /*4b50*/  LDS R53, [R16+UR20+0x244] ;  /* 0x0002441410357984 */ /* 0x000ee40008000800 */
[----:B--2---:R-:W-:Y:S01]  /*4b60*/  FFMA R49, R14, R21, R23 ;  /* 0x000000150e317223 */ /* 0x004fe20000000017 */
[----:B------:R-:W-:-:S02]  /*4b70*/  LEA R21, R22, R1, 0x2 ;  /* 0x0000000116157211 */ /* 0x000fc400078e10ff */
[----:B------:R-:W2:Y:S04]  /*4b80*/  LDS R22, [R16+UR21+0x244] ;  /* 0x0002441510167984 */ /* 0x000ea80008000800 */
[----:B------:R-:W-:Y:S04]  /*4b90*/  STL [R18], R49 ;  /* 0x0000003112007387 */ /* 0x000fe80000100800 */
[----:B------:R-:W4:Y:S01]  /*4ba0*/  LDL R23, [R21] ;  /* 0x0000000015177983 */ /* 0x000f220000100800 */
[----:B0-----:R-:W-:Y:S01]  /*4bb0*/  FFMA R24, R0, R51, RZ ;  /* 0x0000003300187223 */ /* 0x001fe200000000ff */
[----:B------:R-:W-:Y:S01]  /*4bc0*/  PLOP3.LUT P0, PT, PT, PT, PT, 0x8, 0x80 ;  /* 0x000000000080781c */ /* 0x000fe20003f0e170 */
[----:B------:R-:W-:Y:S01]  /*4bd0*/  UIADD3 UR5, UPT, UPT, UR5, 0x2, URZ ;  /* 0x0000000205057890 */ /* 0x000fe2000fffe0ff */
[----:B------:R-:W0:Y:S01]  /*4be0*/  LDS R18, [R16+UR24+0x244] ;  /* 0x0002441810127984 */ /* 0x000e220008000800 */
[----:B------:R-:W-:-:S03]  /*4bf0*/  FFMA R26, R13, R17, R24 ;  /* 0x000000110d1a7223 */ /* 0x000fc60000000018 */
[----:B------:R-:W5:Y:S01]  /*4c00*/  LDS R49, [R16+UR25+0x244] ;  /* 0x0002441910317984 */ /* 0x000f620008000800 */
[----:B------:R-:W-:-:S03]  /*4c10*/  FFMA R26, R15, R46, R26 ;  /* 0x0000002e0f1a7223 */ /* 0x000fc6000000001a */
[----:B------:R-:W5:Y:S01]  /*4c20*/  LDS R24, [R16+UR26+0x244] ;  /* 0x0002441a10187984 */ /* 0x000f620008000800 */
[----:B-1----:R-:W-:-:S03]  /*4c30*/  FFMA R26, R19, R48, R26 ;  /* 0x00000030131a7223 */ /* 0x002fc6000000001a */
[----:B------:R-:W1:Y:S01]  /*4c40*/  LDS R17, [R16+UR27+0x244] ;  /* 0x0002441b10117984 */ /* 0x000e620008000800 */
[----:B------:R-:W-:-:S03]  /*4c50*/  FFMA R50, R25, R50, R26 ;  /* 0x0000003219327223 */ /* 0x000fc6000000001a */
[----:B------:R-:W1:Y:S01]  /*4c60*/  LDS R51, [R16+UR28+0x244] ;  /* 0x0002441c10337984 */ /* 0x000e620008000800 */
[----:B---3--:R-:W-:-:S03]  /*4c70*/  FFMA R50, R27, R53, R50 ;  /* 0x000000351b327223 */ /* 0x008fc60000000032 */
[----:B------:R-:W3:Y:S04]  /*4c80*/  LDS R26, [R16+UR29+0x244] ;  /* 0x0002441d101a7984 */ /* 0x000ee80008000800 */
[----:B------:R-:W3:Y:S01]  /*4c90*/  LDS R46, [R16+UR30+0x244] ;  /* 0x0002441e102e7984 */ /* 0x000ee20008000800 */
[----:B--2---:R-:W-:-:S04]  /*4ca0*/  FFMA R53, R47, R22, R50 ;  /* 0x000000162f357223 */ /* 0x004fc80000000032 */
[----:B------:R-:W-:-:S04]  /*4cb0*/  FFMA R45, R52, R45, R53 ;  /* 0x0000002d342d7223 */ /* 0x000fc80000000035 */
[----:B------:R-:W-:-:S04]  /*4cc0*/  FFMA R22, R8, R43, R45 ;  /* 0x0000002b08167223 */ /* 0x000fc8000000002d */
[----:B0-----:R-:W-:-:S04]  /*4cd0*/  FFMA R43, R9, R18, R22 ;  /* 0x00000012092b7223 */ /* 0x001fc80000000016 */
[----:B-----5:R-:W-:-:S04]  /*4ce0*/  FFMA R18, R4, R49, R43 ;  /* 0x0000003104127223 */ /* 0x020fc8000000002b */
[----:B------:R-:W-:-:S04]  /*4cf0*/  FFMA R43, R5, R24, R18 ;  /* 0x00000018052b7223 */ /* 0x000fc80000000012 */
[----:B-1----:R-:W-:-:S04]  /*4d00*/  FFMA R17, R6, R17, R43 ;  /* 0x0000001106117223 */ /* 0x002fc8000000002b */
[----:B------:R-:W-:-:S04]  /*4d10*/  FFMA R18, R10, R51, R17 ;  /* 0x000000330a127223 */ /* 0x000fc80000000011 */
[----:B---3--:R-:W-:-:S04]  /*4d20*/  FFMA R17, R11, R26, R18 ;  /* 0x0000001a0b117223 */ /* 0x008fc80000000012 */
[----:B------:R-:W-:-:S04]  /*4d30*/  FFMA R17, R12, R46, R17 ;  /* 0x0000002e0c117223 */ /* 0x000fc80000000011 */
[----:B----4-:R-:W-:-:S05]  /*4d40*/  FFMA R16, R14, R23, R17 ;  /* 0x000000170e107223 */ /* 0x010fca0000000011 */
[----:B------:R0:W-:Y:S02]  /*4d50*/  STL [R21], R16 ;  /* 0x0000001015007387 */ /* 0x0001e40000100800 */
.L_x_36:
[----:B------:R-:W-:-:S13]  /*4d60*/  ISETP.NE.OR P0, PT, R7, UR5, P0 ;  /* 0x0000000507007c0c */ /* 0x000fda0008705670 */
[----:B------:R-:W-:Y:S05]  /*4d70*/  @!P0 BRA `(.L_x_32) ;  /* 0x0000000000e48947 */ /* 0x000fea0003800000 */
.L_x_33:
[----:B01----:R-:W-:-:S05]  /*4d80*/  MOV R16, UR5 ;  /* 0x0000000500107c02 */ /* 0x003fca0008000f00 */
[----:B------:R-:W-:-:S05]  /*4d90*/  IMAD R16, R16, 0x4, R1 ;  /* 0x0000000410107824 */ /* 0x000fca00078e0201 */
[----:B------:R-:W2:Y:S01]  /*4da0*/  LDL R17, [R16] ;  /* 0x0000000010117983 */ /* 0x000ea20000100800 */
[----:B------:R-:W-:Y:S01]  /*4db0*/  ULEA UR17, UR5, UR10, 0x2 ;  /* 0x0000000a05117291 */ /* 0x000fe2000f8e10ff */
[----:B------:R-:W-:Y:S01]  /*4dc0*/  MOV R24, UR15 ;  /* 0x0000000f00187c02 */ /* 0x000fe20008000f00 */
[----:B------:R-:W-:Y:S02]  /*4dd0*/  UIADD3 UR5, UPT, UPT, UR5, 0x1, URZ ;  /* 0x0000000105057890 */ /* 0x000fe4000fffe0ff */
[----:B------:R-:W-:Y:S02]  /*4de0*/  UIADD3 UR18, UPT, UPT, UR17, 0x240, URZ ;  /* 0x0000024011127890 */ /* 0x000fe4000fffe0ff */
[----:B------:R-:W-:Y:S02]  /*4df0*/  ULEA UR19, UR7, UR17, 0x3 ;  /* 0x0000001107137291 */ /* 0x000fe4000f8e18ff */
[C---:B------:R-:W-:Y:S01]  /*4e00*/  ISETP.NE.AND P0, PT, R7.reuse, UR5, PT ;  /* 0x0000000507007c0c */ /* 0x040fe2000bf05270 */
[----:B------:R-:W0:Y:S01]  /*4e10*/  LDS R43, [UR17+0x240] ;  /* 0x00024011ff2b7984 */ /* 0x000e220008000800 */
[----:B------:R-:W-:Y:S01]  /*4e20*/  LEA R45, R7, UR18, 0x2 ;  /* 0x00000012072d7c11 */ /* 0x000fe2000f8e10ff */
[----:B------:R-:W-:-:S04]  /*4e30*/  UIADD3 UR17, UPT, UPT, UR19, UR15, URZ ;  /* 0x0000000f13117290 */ /* 0x000fc8000fffe0ff */
[----:B------:R-:W-:Y:S01]  /*4e40*/  LDS R48, [UR19+0x240] ;  /* 0x00024013ff307984 */ /* 0x000fe20008000800 */
[----:B------:R-:W-:-:S03]  /*4e50*/  UIADD3 UR18, UPT, UPT, UR17, UR15, URZ ;  /* 0x0000000f11127290 */ /* 0x000fc6000fffe0ff */
[----:B------:R-:W1:Y:S04]  /*4e60*/  LDS R45, [R45+0x4] ;  /* 0x000004002d2d7984 */ /* 0x000e680000000800 */
[----:B------:R-:W3:Y:S04]  /*4e70*/  LDS R49, [R24+UR19+0x240] ;  /* 0x0002401318317984 */ /* 0x000ee80008000800 */
[----:B------:R-:W4:Y:S01]  /*4e80*/  LDS R50, [R24+UR17+0x240] ;  /* 0x0002401118327984 */ /* 0x000f220008000800 */
[----:B------:R-:W-:-:S03]  /*4e90*/  UIADD3 UR17, UPT, UPT, UR18, UR15, URZ ;  /* 0x0000000f12117290 */ /* 0x000fc6000fffe0ff */
[----:B------:R-:W5:Y:S01]  /*4ea0*/  LDS R51, [R24+UR18+0x240] ;  /* 0x0002401218337984 */ /* 0x000f620008000800 */
[----:B------:R-:W-:-:S04]  /*4eb0*/  UIADD3 UR18, UPT, UPT, UR17, UR15, URZ ;  /* 0x0000000f11127290 */ /* 0x000fc8000fffe0ff */
[----:B------:R-:W-:Y:S01]  /*4ec0*/  UIADD3 UR19, UPT, UPT, UR18, UR15, URZ ;  /* 0x0000000f12137290 */ /* 0x000fe2000fffe0ff */
[----:B------:R-:W5:Y:S03]  /*4ed0*/  LDS R22, [R24+UR17+0x240] ;  /* 0x0002401118167984 */ /* 0x000f660008000800 */
[----:B------:R-:W-:Y:S01]  /*4ee0*/  UIADD3 UR17, UPT, UPT, UR19, UR15, URZ ;  /* 0x0000000f13117290 */ /* 0x000fe2000fffe0ff */
[----:B------:R-:W5:Y:S03]  /*4ef0*/  LDS R23, [R24+UR18+0x240] ;  /* 0x0002401218177984 */ /* 0x000f660008000800 */
[----:B------:R-:W-:Y:S01]  /*4f00*/  UIADD3 UR18, UPT, UPT, UR17, UR15, URZ ;  /* 0x0000000f11127290 */ /* 0x000fe2000fffe0ff */
[----:B------:R-:W5:Y:S03]  /*4f10*/  LDS R21, [R24+UR19+0x240] ;  /* 0x0002401318157984 */ /* 0x000f660008000800 */
[----:B------:R-:W-:Y:S01]  /*4f20*/  UIADD3 UR19, UPT, UPT, UR18, UR15, URZ ;  /* 0x0000000f12137290 */ /* 0x000fe2000fffe0ff */
[----:B------:R-:W5:Y:S01]  /*4f30*/  LDS R18, [R24+UR17+0x240] ;  /* 0x0002401118127984 */ /* 0x000f620008000800 */
[----:B0-----:R-:W-:-:S02]  /*4f40*/  FFMA R26, R0, R43, RZ ;  /* 0x0000002b001a7223 */ /* 0x001fc400000000ff */
[----:B------:R-:W-:Y:S01]  /*4f50*/  UIADD3 UR17, UPT, UPT, UR19, UR15, URZ ;  /* 0x0000000f13117290 */ /* 0x000fe2000fffe0ff */
[----:B------:R-:W0:Y:S03]  /*4f60*/  LDS R43, [R24+UR18+0x240] ;  /* 0x00024012182b7984 */ /* 0x000e260008000800 */
[----:B------:R-:W-:Y:S01]  /*4f70*/  UIADD3 UR18, UPT, UPT, UR17, UR15, URZ ;  /* 0x0000000f11127290 */ /* 0x000fe2000fffe0ff */
[----:B-1----:R-:W-:Y:S02]  /*4f80*/  FFMA R46, R13, R45, R26 ;  /* 0x0000002d0d2e7223 */ /* 0x002fe4000000001a */
[----:B------:R-:W1:Y:S01]  /*4f90*/  LDS R26, [R24+UR19+0x240] ;  /* 0x00024013181a7984 */ /* 0x000e620008000800 */
[----:B------:R-:W-:Y:S01]  /*4fa0*/  UIADD3 UR19, UPT, UPT, UR18, UR15, URZ ;  /* 0x0000000f12137290 */ /* 0x000fe2000fffe0ff */
[----:B------:R-:W-:Y:S02]  /*4fb0*/  FFMA R46, R15, R48, R46 ;  /* 0x000000300f2e7223 */ /* 0x000fe4000000002e */
[----:B------:R-:W1:Y:S01]  /*4fc0*/  LDS R45, [R24+UR17+0x240] ;  /* 0x00024011182d7984 */ /* 0x000e620008000800 */
[----:B------:R-:W-:Y:S01]  /*4fd0*/  UIADD3 UR17, UPT, UPT, UR19, UR15, URZ ;  /* 0x0000000f13117290 */ /* 0x000fe2000fffe0ff */
[----:B---3--:R-:W-:-:S02]  /*4fe0*/  FFMA R46, R19, R49, R46 ;  /* 0x00000031132e7223 */ /* 0x008fc4000000002e */
[----:B------:R-:W3:Y:S02]  /*4ff0*/  LDS R49, [R24+UR18+0x240] ;  /* 0x0002401218317984 */ /* 0x000ee40008000800 */
[----:B----4-:R-:W-:Y:S02]  /*5000*/  FFMA R50, R25, R50, R46 ;  /* 0x0000003219327223 */ /* 0x010fe4000000002e */
[----:B------:R-:W4:Y:S02]  /*5010*/  LDS R46, [R24+UR19+0x240] ;  /* 0x00024013182e7984 */ /* 0x000f240008000800 */
[----:B-----5:R-:W-:Y:S02]  /*5020*/  FFMA R50, R27, R51, R50 ;  /* 0x000000331b327223 */ /* 0x020fe40000000032 */
[----:B------:R-:W5:Y:S02]  /*5030*/  LDS R48, [R24+UR17+0x240] ;  /* 0x0002401118307984 */ /* 0x000f640008000800 */
[----:B------:R-:W-:-:S04]  /*5040*/  FFMA R51, R47, R22, R50 ;  /* 0x000000162f337223 */ /* 0x000fc80000000032 */
[----:B------:R-:W-:-:S04]  /*5050*/  FFMA R23, R52, R23, R51 ;  /* 0x0000001734177223 */ /* 0x000fc80000000033 */
[----:B------:R-:W-:-:S04]  /*5060*/  FFMA R22, R8, R21, R23 ;  /* 0x0000001508167223 */ /* 0x000fc80000000017 */
[----:B------:R-:W-:-:S04]  /*5070*/  FFMA R21, R9, R18, R22 ;  /* 0x0000001209157223 */ /* 0x000fc80000000016 */
[----:B0-----:R-:W-:-:S04]  /*5080*/  FFMA R18, R4, R43, R21 ;  /* 0x0000002b04127223 */ /* 0x001fc80000000015 */
[----:B-1----:R-:W-:-:S04]  /*5090*/  FFMA R21, R5, R26, R18 ;  /* 0x0000001a05157223 */ /* 0x002fc80000000012 */
[----:B------:R-:W-:-:S04]  /*50a0*/  FFMA R21, R6, R45, R21 ;  /* 0x0000002d06157223 */ /* 0x000fc80000000015 */
[----:B---3--:R-:W-:-:S04]  /*50b0*/  FFMA R18, R10, R49, R21 ;  /* 0x000000310a127223 */ /* 0x008fc80000000015 */
[----:B----4-:R-:W-:-:S04]  /*50c0*/  FFMA R21, R11, R46, R18 ;  /* 0x0000002e0b157223 */ /* 0x010fc80000000012 */
[----:B-----5:R-:W-:-:S04]  /*50d0*/  FFMA R21, R12, R48, R21 ;  /* 0x000000300c157223 */ /* 0x020fc80000000015 */
[----:B--2---:R-:W-:-:S05]  /*50e0*/  FFMA R17, R14, R17, R21 ;  /* 0x000000110e117223 */ /* 0x004fca0000000015 */
[----:B------:R1:W-:Y:S01]  /*50f0*/  STL [R16], R17 ;  /* 0x0000001110007387 */ /* 0x0003e20000100800 */
[----:B------:R-:W-:Y:S05]  /*5100*/  @P0 BRA `(.L_x_33) ;  /* 0xfffffffc001c0947 */ /* 0x000fea000383ffff */
.L_x_32:
[----:B------:R-:W2:Y:S01]  /*5110*/  LDCU UR5, c[0x0][0x3a0] ;  /* 0x00007400ff0577ac */ /* 0x000ea20008000800 */
[----:B------:R-:W-:Y:S01]  /*5120*/  MOV R43, R20 ;  /* 0x00000014002b7202 */ /* 0x000fe20000000f00 */
[----:B------:R-:W-:-:S04]  /*5130*/  UIADD3 UR4, UPT, UPT, UR4, 0x10, URZ ;  /* 0x0000001004047890 */ /* 0x000fc8000fffe0ff */
[----:B--2---:R-:W-:Y:S01]  /*5140*/  UISETP.GE.AND UP3, UPT, UR4, UR5, UPT ;  /* 0x000000050400728c */ /* 0x004fe2000bf66270 */
[----:B------:R-:W-:Y:S08]  /*5150*/  BAR.SYNC.DEFER_BLOCKING 0x0 ;  /* 0x0000000000007b1d */ /* 0x000ff00000010000 */
[----:B------:R-:W-:Y:S05]  /*5160*/  BRA.U !UP3, `(.L_x_37) ;  /* 0xffffffc50b7c7547 */ /* 0x000fea000b83ffff */
.L_x_11:
[----:B------:R-:W-:Y:S01]  /*5170*/  ISETP.GE.AND P0, PT, R7, 0x1, PT ;  /* 0x000000010700780c */ /* 0x000fe20003f06270 */
[----:B------:R-:W-:-:S12]  /*5180*/  BSSY.RECONVERGENT B1, `(.L_x_38) ;  /* 0x0000215000017945 */ /* 0x000fd80003800200 */
[----:B------:R-:W-:Y:S05]  /*5190*/  @!P0 BRA `(.L_x_39) ;  /* 0x00000020004c8947 */ /* 0x000fea0003800000 */
[C---:B------:R-:W-:Y:S01]  /*51a0*/  VIADD R0, R7.reuse, 0xffffffff ;  /* 0xffffffff07007836 */ /* 0x040fe20000000000 */
[----:B------:R-:W-:Y:S01]  /*51b0*/  BSSY.RECONVERGENT B0, `(.L_x_40) ;  /* 0x000010b000007945 */ /* 0x000fe20003800200 */
[----:B------:R-:W-:Y:S02]  /*51c0*/  HFMA2 R2, -RZ, RZ, 0, 0 ;  /* 0x00000000ff027431 */ /* 0x000fe400000001ff */
[----:B------:R-:W-:Y:S01]  /*51d0*/  IMAD R9, R32, R7, R32 ;  /* 0x0000000720097224 */ /* 0x000fe200078e0220 */
[----:B------:R-:W-:Y:S02]  /*51e0*/  LOP3.LUT R14, R7, 0xf, RZ, 0xc0, !PT ;  /* 0x0000000f070e7812 */ /* 0x000fe400078ec0ff */
[----:B------:R-:W-:-:S13]  /*51f0*/  ISETP.GE.U32.AND P0, PT, R0, 0xf, PT ;  /* 0x0000000f0000780c */ /* 0x000fda0003f06070 */
[----:B------:R-:W-:Y:S05]  /*5200*/  @!P0 BRA `(.L_x_41) ;  /* 0x0000001000148947 */ /* 0x000fea0003800000 */
[----:B------:R-:W2:Y:S01]  /*5210*/  S2UR UR5, SR_CgaCtaId ;  /* 0x00000000000579c3 */ /* 0x000ea20000008800 */
[----:B------:R-:W-:Y:S01]  /*5220*/  UMOV UR4, 0x400 ;  /* 0x0000040000047882 */ /* 0x000fe20000000000 */
[----:B------:R-:W-:Y:S02]  /*5230*/  LOP3.LUT R2, R7, 0x7ffffff0, RZ, 0xc0, !PT ;  /* 0x7ffffff007027812 */ /* 0x000fe400078ec0ff */
[----:B------:R-:W-:-:S03]  /*5240*/  IADD3 R8, PT, PT, R1, 0x20, RZ ;  /* 0x0000002001087810 */ /* 0x000fc60007ffe0ff */
[----:B------:R-:W-:Y:S01]  /*5250*/  IMAD.MOV R10, RZ, RZ, -R2 ;  /* 0x000000ffff0a7224 */ /* 0x000fe200078e0a02 */
[----:B--2---:R-:W-:-:S06]  /*5260*/  ULEA UR4, UR5, UR4, 0x18 ;  /* 0x0000000405047291 */ /* 0x004fcc000f8ec0ff */
[----:B------:R-:W-:-:S04]  /*5270*/  LEA R11, R9, UR4, 0x2 ;  /* 0x00000004090b7c11 */ /* 0x000fc8000f8e10ff */
[----:B------:R-:W-:-:S07]  /*5280*/  IADD3 R11, PT, PT, R11, 0x20, RZ ;  /* 0x000000200b0b7810 */ /* 0x000fce0007ffe0ff */
.L_x_74:
[----:B------:R-:W2:Y:S01]  /*5290*/  LDL.128 R4, [R8+-0x20] ;  /* 0xffffe00008047983 */ /* 0x000ea20000100c00 */
[----:B------:R-:W1:Y:S01]  /*52a0*/  MUFU.RCP R0, R33 ;  /* 0x0000002100007308 */ /* 0x000e620000001000 */
[----:B------:R-:W-:Y:S01]  /*52b0*/  IADD3 R10, PT, PT, R10, 0x10, RZ ;  /* 0x000000100a0a7810 */ /* 0x000fe20007ffe0ff */
[----:B------:R-:W-:Y:S03]  /*52c0*/  BSSY.RECONVERGENT B4, `(.L_x_42) ;  /* 0x000000c000047945 */ /* 0x000fe60003800200 */
[----:B------:R-:W-:Y:S01]  /*52d0*/  ISETP.NE.AND P2, PT, R10, RZ, PT ;  /* 0x000000ff0a00720c */ /* 0x000fe20003f45270 */
[----:B-1----:R-:W-:-:S04]  /*52e0*/  FFMA R3, R0, -R33, 1 ;  /* 0x3f80000000037423 */ /* 0x002fc80000000821 */
[----:B------:R-:W-:Y:S01]  /*52f0*/  FFMA R3, R0, R3, R0 ;  /* 0x0000000300037223 */ /* 0x000fe20000000000 */
[----:B--2---:R-:W1:Y:S03]  /*5300*/  FCHK P0, R4, R33 ;  /* 0x0000002104007302 */ /* 0x004e660000000000 */
[----:B------:R-:W-:-:S04]  /*5310*/  FFMA R0, R4, R3, RZ ;  /* 0x0000000304007223 */ /* 0x000fc800000000ff */
[----:B------:R-:W-:-:S04]  /*5320*/  FFMA R12, R0, -R33, R4 ;  /* 0x80000021000c7223 */ /* 0x000fc80000000004 */
[----:B------:R-:W-:Y:S01]  /*5330*/  FFMA R0, R3, R12, R0 ;  /* 0x0000000c03007223 */ /* 0x000fe20000000000 */
[----:B-1----:R-:W-:Y:S06]  /*5340*/  @!P0 BRA `(.L_x_43) ;  /* 0x00000000000c8947 */ /* 0x002fec0003800000 */
[----:B------:R-:W-:Y:S01]  /*5350*/  IMAD.MOV.U32 R3, RZ, RZ, R33 ;  /* 0x000000ffff037224 */ /* 0x000fe200078e0021 */
[----:B------:R-:W-:-:S07]  /*5360*/  MOV R12, 0x5380 ;  /* 0x00005380000c7802 */ /* 0x000fce0000000f00 */
[----:B0-----:R-:W-:Y:S05]  /*5370*/  CALL.REL.NOINC `($__internal_2_$__cuda_sm3x_div_rn_noftz_f32_slowpath) ;  /* 0x00000030006c7944 */ /* 0x001fea0003c00000 */
.L_x_43:
[----:B------:R-:W-:Y:S05]  /*5380*/  BSYNC.RECONVERGENT B4 ;  /* 0x0000000000047941 */ /* 0x000fea0003800200 */
.L_x_42:
[----:B------:R-:W1:Y:S01]  /*5390*/  MUFU.RCP R4, R33 ;  /* 0x0000002100047308 */ /* 0x000e620000001000 */
[----:B------:R2:W-:Y:S01]  /*53a0*/  STS [R11+-0x20], R0 ;  /* 0xffffe0000b007388 */ /* 0x0005e20000000800 */
[----:B------:R-:W-:Y:S06]  /*53b0*/  BSSY.RECONVERGENT B4, `(.L_x_44) ;  /* 0x000000d000047945 */ /* 0x000fec0003800200 */
[----:B------:R-:W3:Y:S01]  /*53c0*/  FCHK P0, R5, R33 ;  /* 0x0000002105007302 */ /* 0x000ee20000000000 */
[----:B-1----:R-:W-:-:S04]  /*53d0*/  FFMA R3, R4, -R33, 1 ;  /* 0x3f80000004037423 */ /* 0x002fc80000000821 */
[----:B------:R-:W-:-:S04]  /*53e0*/  FFMA R13, R4, R3, R4 ;  /* 0x00000003040d7223 */ /* 0x000fc80000000004 */
[----:B------:R-:W-:-:S04]  /*53f0*/  FFMA R4, R5, R13, RZ ;  /* 0x0000000d05047223 */ /* 0x000fc800000000ff */
[----:B------:R-:W-:-:S04]  /*5400*/  FFMA R3, R4, -R33, R5 ;  /* 0x8000002104037223 */ /* 0x000fc80000000005 */
[----:B------:R-:W-:Y:S01]  /*5410*/  FFMA R4, R13, R3, R4 ;  /* 0x000000030d047223 */ /* 0x000fe20000000004 */
[----:B--23--:R-:W-:Y:S06]  /*5420*/  @!P0 BRA `(.L_x_45) ;  /* 0x0000000000148947 */ /* 0x00cfec0003800000 */
[----:B------:R-:W-:Y:S02]  /*5430*/  MOV R4, R5 ;  /* 0x0000000500047202 */ /* 0x000fe40000000f00 */
[----:B------:R-:W-:Y:S02]  /*5440*/  MOV R3, R33 ;  /* 0x0000002100037202 */ /* 0x000fe40000000f00 */
[----:B------:R-:W-:-:S07]  /*5450*/  MOV R12, 0x5470 ;  /* 0x00005470000c7802 */ /* 0x000fce0000000f00 */
[----:B0-----:R-:W-:Y:S05]  /*5460*/  CALL.REL.NOINC `($__internal_2_$__cuda_sm3x_div_rn_noftz_f32_slowpath) ;  /* 0x0000003000307944 */ /* 0x001fea0003c00000 */
[----:B------:R-:W-:-:S07]  /*5470*/  IMAD.MOV.U32 R4, RZ, RZ, R0 ;  /* 0x000000ffff047224 */ /* 0x000fce00078e0000 */
.L_x_45:
[----:B------:R-:W-:Y:S05]  /*5480*/  BSYNC.RECONVERGENT B4 ;  /* 0x0000000000047941 */ /* 0x000fea0003800200 */
.L_x_44:
        /* <DEDUP_REMOVED lines=14> */
.L_x_47:
[----:B------:R-:W-:Y:S05]  /*5570*/  BSYNC.RECONVERGENT B4 ;  /* 0x0000000000047941 */ /* 0x000fea0003800200 */
.L_x_46:
        /* <DEDUP_REMOVED lines=10> */
[----:B------:R-:W-:Y:S01]  /*5620*/  IMAD.MOV.U32 R4, RZ, RZ, R7 ;  /* 0x000000ffff047224 */ /* 0x000fe200078e0007 */
[----:B------:R-:W-:Y:S02]  /*5630*/  MOV R3, R33 ;  /* 0x0000002100037202 */ /* 0x000fe40000000f00 */
[----:B------:R-:W-:-:S07]  /*5640*/  MOV R12, 0x5660 ;  /* 0x00005660000c7802 */ /* 0x000fce0000000f00 */
[----:B0-----:R-:W-:Y:S05]  /*5650*/  CALL.REL.NOINC `($__internal_2_$__cuda_sm3x_div_rn_noftz_f32_slowpath) ;  /* 0x0000002c00b47944 */ /* 0x001fea0003c00000 */
[----:B------:R-:W-:-:S07]  /*5660*/  MOV R12, R0 ;  /* 0x00000000000c7202 */ /* 0x000fce0000000f00 */
.L_x_49:
[----:B------:R-:W-:Y:S05]  /*5670*/  BSYNC.RECONVERGENT B4 ;  /* 0x0000000000047941 */ /* 0x000fea0003800200 */
.L_x_48:
[----:B------:R-:W2:Y:S01]  /*5680*/  LDL.128 R4, [R8+-0x10] ;  /* 0xfffff00008047983 */ /* 0x000ea20000100c00 */
[----:B------:R-:W1:Y:S01]  /*5690*/  MUFU.RCP R0, R33 ;  /* 0x0000002100007308 */ /* 0x000e620000001000 */
[----:B------:R-:W-:Y:S02]  /*56a0*/  BSSY.RECONVERGENT B4, `(.L_x_50) ;  /* 0x000000d000047945 */ /* 0x000fe40003800200 */
[----:B------:R3:W-:Y:S01]  /*56b0*/  STS [R11+-0x14], R12 ;  /* 0xffffec0c0b007388 */ /* 0x0007e20000000800 */
[----:B-1----:R-:W-:-:S04]  /*56c0*/  FFMA R3, R0, -R33, 1 ;  /* 0x3f80000000037423 */ /* 0x002fc80000000821 */
[----:B------:R-:W-:Y:S01]  /*56d0*/  FFMA R3, R0, R3, R0 ;  /* 0x0000000300037223 */ /* 0x000fe20000000000 */
[----:B--2---:R-:W1:Y:S03]  /*56e0*/  FCHK P0, R4, R33 ;  /* 0x0000002104007302 */ /* 0x004e660000000000 */
[----:B------:R-:W-:-:S04]  /*56f0*/  FFMA R13, R3, R4, RZ ;  /* 0x00000004030d7223 */ /* 0x000fc800000000ff */
[----:B------:R-:W-:-:S04]  /*5700*/  FFMA R0, R13, -R33, R4 ;  /* 0x800000210d007223 */ /* 0x000fc80000000004 */
[----:B0-----:R-:W-:Y:S01]  /*5710*/  FFMA R16, R3, R0, R13 ;  /* 0x0000000003107223 */ /* 0x001fe2000000000d */
[----:B-1-3--:R-:W-:Y:S06]  /*5720*/  @!P0 BRA `(.L_x_51) ;  /* 0x0000000000108947 */ /* 0x00afec0003800000 */
[----:B------:R-:W-:Y:S01]  /*5730*/  IMAD.MOV.U32 R3, RZ, RZ, R33 ;  /* 0x000000ffff037224 */ /* 0x000fe200078e0021 */
[----:B------:R-:W-:-:S07]  /*5740*/  MOV R12, 0x5760 ;  /* 0x00005760000c7802 */ /* 0x000fce0000000f00 */
[----:B------:R-:W-:Y:S05]  /*5750*/  CALL.REL.NOINC `($__internal_2_$__cuda_sm3x_div_rn_noftz_f32_slowpath) ;  /* 0x0000002c00747944 */ /* 0x000fea0003c00000 */
[----:B------:R-:W-:-:S07]  /*5760*/  MOV R16, R0 ;  /* 0x0000000000107202 */ /* 0x000fce0000000f00 */
.L_x_51:
[----:B------:R-:W-:Y:S05]  /*5770*/  BSYNC.RECONVERGENT B4 ;  /* 0x0000000000047941 */ /* 0x000fea0003800200 */
.L_x_50:
[----:B------:R-:W0:Y:S01]  /*5780*/  MUFU.RCP R0, R33 ;  /* 0x0000002100007308 */ /* 0x000e220000001000 */
[----:B------:R1:W-:Y:S01]  /*5790*/  STS [R11+-0x10], R16 ;  /* 0xfffff0100b007388 */ /* 0x0003e20000000800 */
[----:B------:R-:W-:Y:S06]  /*57a0*/  BSSY.RECONVERGENT B4, `(.L_x_52) ;  /* 0x000000c000047945 */ /* 0x000fec0003800200 */
[----:B------:R-:W2:Y:S01]  /*57b0*/  FCHK P0, R5, R33 ;  /* 0x0000002105007302 */ /* 0x000ea20000000000 */
[----:B0-----:R-:W-:-:S04]  /*57c0*/  FFMA R3, R0, -R33, 1 ;  /* 0x3f80000000037423 */ /* 0x001fc80000000821 */
[----:B------:R-:W-:-:S04]  /*57d0*/  FFMA R0, R0, R3, R0 ;  /* 0x0000000300007223 */ /* 0x000fc80000000000 */
[----:B------:R-:W-:-:S04]  /*57e0*/  FFMA R4, R0, R5, RZ ;  /* 0x0000000500047223 */ /* 0x000fc800000000ff */
[----:B------:R-:W-:-:S04]  /*57f0*/  FFMA R3, R4, -R33, R5 ;  /* 0x8000002104037223 */ /* 0x000fc80000000005 */
[----:B------:R-:W-:Y:S01]  /*5800*/  FFMA R0, R0, R3, R4 ;  /* 0x0000000300007223 */ /* 0x000fe20000000004 */
[----:B-12---:R-:W-:Y:S06]  /*5810*/  @!P0 BRA `(.L_x_53) ;  /* 0x0000000000108947 */ /* 0x006fec0003800000 */
[----:B------:R-:W-:Y:S01]  /*5820*/  MOV R4, R5 ;  /* 0x0000000500047202 */ /* 0x000fe20000000f00 */
[----:B------:R-:W-:Y:S01]  /*5830*/  IMAD.MOV.U32 R3, RZ, RZ, R33 ;  /* 0x000000ffff037224 */ /* 0x000fe200078e0021 */
[----:B------:R-:W-:-:S07]  /*5840*/  MOV R12, 0x5860 ;  /* 0x00005860000c7802 */ /* 0x000fce0000000f00 */
[----:B------:R-:W-:Y:S05]  /*5850*/  CALL.REL.NOINC `($__internal_2_$__cuda_sm3x_div_rn_noftz_f32_slowpath) ;  /* 0x0000002c00347944 */ /* 0x000fea0003c00000 */
.L_x_53:
[----:B------:R-:W-:Y:S05]  /*5860*/  BSYNC.RECONVERGENT B4 ;  /* 0x0000000000047941 */ /* 0x000fea0003800200 */
.L_x_52:
        /* <DEDUP_REMOVED lines=10> */
[----:B------:R-:W-:Y:S02]  /*5910*/  MOV R4, R6 ;  /* 0x0000000600047202 */ /* 0x000fe40000000f00 */
[----:B------:R-:W-:Y:S02]  /*5920*/  MOV R3, R33 ;  /* 0x0000002100037202 */ /* 0x000fe40000000f00 */
[----:B------:R-:W-:-:S07]  /*5930*/  MOV R12, 0x5950 ;  /* 0x00005950000c7802 */ /* 0x000fce0000000f00 */
[----:B------:R-:W-:Y:S05]  /*5940*/  CALL.REL.NOINC `($__internal_2_$__cuda_sm3x_div_rn_noftz_f32_slowpath) ;  /* 0x0000002800f87944 */ /* 0x000fea0003c00000 */
[----:B------:R-:W-:-:S07]  /*5950*/  IMAD.MOV.U32 R4, RZ, RZ, R0 ;  /* 0x000000ffff047224 */ /* 0x000fce00078e0000 */
.L_x_55:
[----:B------:R-:W-:Y:S05]  /*5960*/  BSYNC.RECONVERGENT B4 ;  /* 0x0000000000047941 */ /* 0x000fea0003800200 */
.L_x_54:
        /* <DEDUP_REMOVED lines=14> */
.L_x_57:
[----:B------:R-:W-:Y:S05]  /*5a50*/  BSYNC.RECONVERGENT B4 ;  /* 0x0000000000047941 */ /* 0x000fea0003800200 */
.L_x_56:
[----:B------:R-:W2:Y:S01]  /*5a60*/  LDL.128 R4, [R8] ;  /* 0x0000000008047983 */ /* 0x000ea20000100c00 */
[----:B------:R-:W0:Y:S01]  /*5a70*/  MUFU.RCP R12, R33 ;  /* 0x00000021000c7308 */ /* 0x000e220000001000 */
[----:B------:R-:W-:Y:S02]  /*5a80*/  BSSY.RECONVERGENT B4, `(.L_x_58) ;  /* 0x000000d000047945 */ /* 0x000fe40003800200 */
[----:B------:R1:W-:Y:S01]  /*5a90*/  STS [R11+-0x4], R0 ;  /* 0xfffffc000b007388 */ /* 0x0003e20000000800 */
[----:B0-----:R-:W-:-:S04]  /*5aa0*/  FFMA R3, R12, -R33, 1 ;  /* 0x3f8000000c037423 */ /* 0x001fc80000000821 */
[----:B------:R-:W-:Y:S01]  /*5ab0*/  FFMA R3, R12, R3, R12 ;  /* 0x000000030c037223 */ /* 0x000fe2000000000c */
[----:B--2---:R-:W0:Y:S03]  /*5ac0*/  FCHK P0, R4, R33 ;  /* 0x0000002104007302 */ /* 0x004e260000000000 */
[----:B------:R-:W-:-:S04]  /*5ad0*/  FFMA R13, R3, R4, RZ ;  /* 0x00000004030d7223 */ /* 0x000fc800000000ff */
[----:B------:R-:W-:-:S04]  /*5ae0*/  FFMA R12, R13, -R33, R4 ;  /* 0x800000210d0c7223 */ /* 0x000fc80000000004 */
[----:B------:R-:W-:Y:S01]  /*5af0*/  FFMA R12, R3, R12, R13 ;  /* 0x0000000c030c7223 */ /* 0x000fe2000000000d */
[----:B01----:R-:W-:Y:S06]  /*5b00*/  @!P0 BRA `(.L_x_59) ;  /* 0x0000000000108947 */ /* 0x003fec0003800000 */
[----:B------:R-:W-:Y:S01]  /*5b10*/  IMAD.MOV.U32 R3, RZ, RZ, R33 ;  /* 0x000000ffff037224 */ /* 0x000fe200078e0021 */
[----:B------:R-:W-:-:S07]  /*5b20*/  MOV R12, 0x5b40 ;  /* 0x00005b40000c7802 */ /* 0x000fce0000000f00 */
[----:B------:R-:W-:Y:S05]  /*5b30*/  CALL.REL.NOINC `($__internal_2_$__cuda_sm3x_div_rn_noftz_f32_slowpath) ;  /* 0x00000028007c7944 */ /* 0x000fea0003c00000 */
[----:B------:R-:W-:-:S07]  /*5b40*/  MOV R12, R0 ;  /* 0x00000000000c7202 */ /* 0x000fce0000000f00 */
.L_x_59:
[----:B------:R-:W-:Y:S05]  /*5b50*/  BSYNC.RECONVERGENT B4 ;  /* 0x0000000000047941 */ /* 0x000fea0003800200 */
.L_x_58:
[----:B------:R-:W0:Y:S01]  /*5b60*/  MUFU.RCP R0, R33 ;  /* 0x0000002100007308 */ /* 0x000e220000001000 */
[----:B------:R1:W-:Y:S01]  /*5b70*/  STS [R11], R12 ;  /* 0x0000000c0b007388 */ /* 0x0003e20000000800 */
        /* <DEDUP_REMOVED lines=12> */
.L_x_61:
[----:B------:R-:W-:Y:S05]  /*5c40*/  BSYNC.RECONVERGENT B4 ;  /* 0x0000000000047941 */ /* 0x000fea0003800200 */
.L_x_60:
[----:B------:R-:W0:Y:S01]  /*5c50*/  MUFU.RCP R4, R33 ;  /* 0x0000002100047308 */ /* 0x000e220000001000 */
[----:B------:R1:W-:Y:S01]  /*5c60*/  STS [R11+0x4], R0 ;  /* 0x000004000b007388 */ /* 0x0003e20000000800 */
        /* <DEDUP_REMOVED lines=13> */
.L_x_63:
[----:B------:R-:W-:Y:S05]  /*5d40*/  BSYNC.RECONVERGENT B4 ;  /* 0x0000000000047941 */ /* 0x000fea0003800200 */
.L_x_62:
        /* <DEDUP_REMOVED lines=14> */
.L_x_65:
[----:B------:R-:W-:Y:S05]  /*5e30*/  BSYNC.RECONVERGENT B4 ;  /* 0x0000000000047941 */ /* 0x000fea0003800200 */
.L_x_64:
[----:B------:R-:W2:Y:S01]  /*5e40*/  LDL.128 R4, [R8+0x10] ;  /* 0x0000100008047983 */ /* 0x000ea20000100c00 */
[----:B------:R-:W0:Y:S01]  /*5e50*/  MUFU.RCP R12, R33 ;  /* 0x00000021000c7308 */ /* 0x000e220000001000 */
[----:B------:R-:W-:Y:S02]  /*5e60*/  BSSY.RECONVERGENT B4, `(.L_x_66) ;  /* 0x000000d000047945 */ /* 0x000fe40003800200 */
[----:B------:R1:W-:Y:S01]  /*5e70*/  STS [R11+0xc], R0 ;  /* 0x00000c000b007388 */ /* 0x0003e20000000800 */
        /* <DEDUP_REMOVED lines=11> */
.L_x_67:
[----:B------:R-:W-:Y:S05]  /*5f30*/  BSYNC.RECONVERGENT B4 ;  /* 0x0000000000047941 */ /* 0x000fea0003800200 */
.L_x_66:
        /* <DEDUP_REMOVED lines=14> */
.L_x_69:
[----:B------:R-:W-:Y:S05]  /*6020*/  BSYNC.RECONVERGENT B4 ;  /* 0x0000000000047941 */ /* 0x000fea0003800200 */
.L_x_68:
        /* <DEDUP_REMOVED lines=15> */
.L_x_71:
[----:B------:R-:W-:Y:S05]  /*6120*/  BSYNC.RECONVERGENT B4 ;  /* 0x0000000000047941 */ /* 0x000fea0003800200 */
.L_x_70:
        /* <DEDUP_REMOVED lines=14> */
.L_x_73:
[----:B------:R-:W-:Y:S05]  /*6210*/  BSYNC.RECONVERGENT B4 ;  /* 0x0000000000047941 */ /* 0x000fea0003800200 */
.L_x_72:
[----:B------:R0:W-:Y:S01]  /*6220*/  STS [R11+0x1c], R0 ;  /* 0x00001c000b007388 */ /* 0x0001e20000000800 */
[----:B------:R-:W-:Y:S01]  /*6230*/  VIADD R8, R8, 0x40 ;  /* 0x0000004008087836 */ /* 0x000fe20000000000 */
[----:B0-----:R-:W-:Y:S01]  /*6240*/  IADD3 R11, PT, PT, R11, 0x40, RZ ;  /* 0x000000400b0b7810 */ /* 0x001fe20007ffe0ff */
[----:B------:R-:W-:Y:S06]  /*6250*/  @P2 BRA `(.L_x_74) ;  /* 0xfffffff0000c2947 */ /* 0x000fec000383ffff */
.L_x_41:
[----:B------:R-:W-:Y:S05]  /*6260*/  BSYNC.RECONVERGENT B0 ;  /* 0x0000000000007941 */ /* 0x000fea0003800200 */
.L_x_40:
[----:B------:R-:W-:-:S13]  /*6270*/  ISETP.NE.AND P0, PT, R14, RZ, PT ;  /* 0x000000ff0e00720c */ /* 0x000fda0003f05270 */
[----:B------:R-:W-:Y:S05]  /*6280*/  @!P0 BRA `(.L_x_39) ;  /* 0x0000001000108947 */ /* 0x000fea0003800000 */
[----:B------:R-:W2:Y:S01]  /*6290*/  LDC R5, c[0x0][0x3a4] ;  /* 0x0000e900ff057b82 */ /* 0x000ea20000000800 */
[----:B------:R-:W-:Y:S01]  /*62a0*/  ISETP.GE.U32.AND P0, PT, R14, 0x8, PT ;  /* 0x000000080e00780c */ /* 0x000fe20003f06070 */
[----:B------:R-:W-:Y:S01]  /*62b0*/  BSSY.RECONVERGENT B0, `(.L_x_75) ;  /* 0x0000091000007945 */ /* 0x000fe20003800200 */
[----:B--2---:R-:W-:-:S11]  /*62c0*/  LOP3.LUT R5, R5, 0x7, RZ, 0xc0, !PT ;  /* 0x0000000705057812 */ /* 0x004fd600078ec0ff */
[----:B------:R-:W-:Y:S05]  /*62d0*/  @!P0 BRA `(.L_x_76) ;  /* 0x0000000800388947 */ /* 0x000fea0003800000 */
[----:B------:R-:W-:-:S05]  /*62e0*/  LEA R6, R2, R1, 0x2 ;  /* 0x0000000102067211 */ /* 0x000fca00078e10ff */
[----:B------:R-:W2:Y:S01]  /*62f0*/  LDL R8, [R6] ;  /* 0x0000000006087983 */ /* 0x000ea20000100800 */
[----:B------:R-:W1:Y:S01]  /*6300*/  MUFU.RCP R0, R33 ;  /* 0x0000002100007308 */ /* 0x000e620000001000 */
[----:B------:R-:W-:Y:S01]  /*6310*/  BSSY.RECONVERGENT B4, `(.L_x_77) ;  /* 0x000000d000047945 */ /* 0x000fe20003800200 */
[----:B-1----:R-:W-:-:S04]  /*6320*/  FFMA R3, R0, -R33, 1 ;  /* 0x3f80000000037423 */ /* 0x002fc80000000821 */
[----:B------:R-:W-:Y:S02]  /*6330*/  FFMA R0, R0, R3, R0 ;  /* 0x0000000300007223 */ /* 0x000fe40000000000 */
[----:B--2---:R-:W1:Y:S02]  /*6340*/  FCHK P0, R8, R33 ;  /* 0x0000002108007302 */ /* 0x004e640000000000 */
[----:B------:R-:W-:-:S04]  /*6350*/  FFMA R3, R0, R8, RZ ;  /* 0x0000000800037223 */ /* 0x000fc800000000ff */
[----:B------:R-:W-:-:S04]  /*6360*/  FFMA R4, R3, -R33, R8 ;  /* 0x8000002103047223 */ /* 0x000fc80000000008 */
[----:B------:R-:W-:Y:S01]  /*6370*/  FFMA R4, R0, R4, R3 ;  /* 0x0000000400047223 */ /* 0x000fe20000000003 */
[----:B-1----:R-:W-:Y:S06]  /*6380*/  @!P0 BRA `(.L_x_78) ;  /* 0x0000000000148947 */ /* 0x002fec0003800000 */
[----:B------:R-:W-:Y:S01]  /*6390*/  IMAD.MOV.U32 R4, RZ, RZ, R8 ;  /* 0x000000ffff047224 */ /* 0x000fe200078e0008 */
[----:B------:R-:W-:Y:S02]  /*63a0*/  MOV R3, R33 ;  /* 0x0000002100037202 */ /* 0x000fe40000000f00 */
[----:B------:R-:W-:-:S07]  /*63b0*/  MOV R12, 0x63d0 ;  /* 0x000063d0000c7802 */ /* 0x000fce0000000f00 */
[----:B0-----:R-:W-:Y:S05]  /*63c0*/  CALL.REL.NOINC `($__internal_2_$__cuda_sm3x_div_rn_noftz_f32_slowpath) ;  /* 0x0000002000587944 */ /* 0x001fea0003c00000 */
[----:B------:R-:W-:-:S07]  /*63d0*/  MOV R4, R0 ;  /* 0x0000000000047202 */ /* 0x000fce0000000f00 */
.L_x_78:
[----:B------:R-:W-:Y:S05]  /*63e0*/  BSYNC.RECONVERGENT B4 ;  /* 0x0000000000047941 */ /* 0x000fea0003800200 */
.L_x_77:
[----:B------:R-:W2:Y:S01]  /*63f0*/  LDL R10, [R6+0x4] ;  /* 0x00000400060a7983 */ /* 0x000ea20000100800 */
[----:B------:R-:W1:Y:S01]  /*6400*/  S2UR UR5, SR_CgaCtaId ;  /* 0x00000000000579c3 */ /* 0x000e620000008800 */
[----:B------:R-:W3:Y:S01]  /*6410*/  MUFU.RCP R0, R33 ;  /* 0x0000002100007308 */ /* 0x000ee20000001000 */
[----:B------:R-:W-:Y:S01]  /*6420*/  UMOV UR4, 0x400 ;  /* 0x0000040000047882 */ /* 0x000fe20000000000 */
[----:B------:R-:W-:Y:S01]  /*6430*/  IMAD.IADD R7, R9, 0x1, R2 ;  /* 0x0000000109077824 */ /* 0x000fe200078e0202 */
[----:B------:R-:W-:Y:S01]  /*6440*/  BSSY.RECONVERGENT B4, `(.L_x_79) ;  /* 0x0000010000047945 */ /* 0x000fe20003800200 */
[----:B---3--:R-:W-:-:S04]  /*6450*/  FFMA R3, R0, -R33, 1 ;  /* 0x3f80000000037423 */ /* 0x008fc80000000821 */
[----:B------:R-:W-:Y:S01]  /*6460*/  FFMA R0, R0, R3, R0 ;  /* 0x0000000300007223 */ /* 0x000fe20000000000 */
[----:B-1----:R-:W-:-:S06]  /*6470*/  ULEA UR4, UR5, UR4, 0x18 ;  /* 0x0000000405047291 */ /* 0x002fcc000f8ec0ff */
[----:B------:R-:W-:-:S05]  /*6480*/  LEA R7, R7, UR4, 0x2 ;  /* 0x0000000407077c11 */ /* 0x000fca000f8e10ff */
[----:B------:R1:W-:Y:S01]  /*6490*/  STS [R7], R4 ;  /* 0x0000000407007388 */ /* 0x0003e20000000800 */
[----:B--2---:R-:W2:Y:S01]  /*64a0*/  FCHK P0, R10, R33 ;  /* 0x000000210a007302 */ /* 0x004ea20000000000 */
[----:B------:R-:W-:-:S04]  /*64b0*/  FFMA R3, R0, R10, RZ ;  /* 0x0000000a00037223 */ /* 0x000fc800000000ff */
[----:B------:R-:W-:-:S04]  /*64c0*/  FFMA R8, R3, -R33, R10 ;  /* 0x8000002103087223 */ /* 0x000fc8000000000a */
[----:B------:R-:W-:Y:S01]  /*64d0*/  FFMA R8, R0, R8, R3 ;  /* 0x0000000800087223 */ /* 0x000fe20000000003 */
[----:B-12---:R-:W-:Y:S06]  /*64e0*/  @!P0 BRA `(.L_x_80) ;  /* 0x0000000000148947 */ /* 0x006fec0003800000 */
[----:B------:R-:W-:Y:S02]  /*64f0*/  MOV R4, R10 ;  /* 0x0000000a00047202 */ /* 0x000fe40000000f00 */
[----:B------:R-:W-:Y:S02]  /*6500*/  MOV R3, R33 ;  /* 0x0000002100037202 */ /* 0x000fe40000000f00 */
[----:B------:R-:W-:-:S07]  /*6510*/  MOV R12, 0x6530 ;  /* 0x00006530000c7802 */ /* 0x000fce0000000f00 */
[----:B0-----:R-:W-:Y:S05]  /*6520*/  CALL.REL.NOINC `($__internal_2_$__cuda_sm3x_div_rn_noftz_f32_slowpath) ;  /* 0x0000002000007944 */ /* 0x001fea0003c00000 */
[----:B------:R-:W-:-:S07]  /*6530*/  IMAD.MOV.U32 R8, RZ, RZ, R0 ;  /* 0x000000ffff087224 */ /* 0x000fce00078e0000 */
.L_x_80:
[----:B------:R-:W-:Y:S05]  /*6540*/  BSYNC.RECONVERGENT B4 ;  /* 0x0000000000047941 */ /* 0x000fea0003800200 */
.L_x_79:
[----:B------:R-:W2:Y:S01]  /*6550*/  LDL R10, [R6+0x8] ;  /* 0x00000800060a7983 */ /* 0x000ea20000100800 */
[----:B------:R-:W1:Y:S01]  /*6560*/  MUFU.RCP R0, R33 ;  /* 0x0000002100007308 */ /* 0x000e620000001000 */
[----:B------:R-:W-:Y:S02]  /*6570*/  BSSY.RECONVERGENT B4, `(.L_x_81) ;  /* 0x000000e000047945 */ /* 0x000fe40003800200 */
[----:B------:R3:W-:Y:S01]  /*6580*/  STS [R7+0x4], R8 ;  /* 0x0000040807007388 */ /* 0x0007e20000000800 */
[----:B-1----:R-:W-:-:S04]  /*6590*/  FFMA R3, R0, -R33, 1 ;  /* 0x3f80000000037423 */ /* 0x002fc80000000821 */
[----:B------:R-:W-:Y:S01]  /*65a0*/  FFMA R0, R0, R3, R0 ;  /* 0x0000000300007223 */ /* 0x000fe20000000000 */
[----:B--2---:R-:W1:Y:S03]  /*65b0*/  FCHK P0, R10, R33 ;  /* 0x000000210a007302 */ /* 0x004e660000000000 */
[----:B------:R-:W-:-:S04]  /*65c0*/  FFMA R3, R0, R10, RZ ;  /* 0x0000000a00037223 */ /* 0x000fc800000000ff */
[----:B------:R-:W-:-:S04]  /*65d0*/  FFMA R4, R3, -R33, R10 ;  /* 0x8000002103047223 */ /* 0x000fc8000000000a */
[----:B------:R-:W-:Y:S01]  /*65e0*/  FFMA R4, R0, R4, R3 ;  /* 0x0000000400047223 */ /* 0x000fe20000000003 */
[----:B-1-3--:R-:W-:Y:S06]  /*65f0*/  @!P0 BRA `(.L_x_82) ;  /* 0x0000000000148947 */ /* 0x00afec0003800000 */
[----:B------:R-:W-:Y:S02]  /*6600*/  MOV R4, R10 ;  /* 0x0000000a00047202 */ /* 0x000fe40000000f00 */
[----:B------:R-:W-:Y:S02]  /*6610*/  MOV R3, R33 ;  /* 0x0000002100037202 */ /* 0x000fe40000000f00 */
[----:B------:R-:W-:-:S07]  /*6620*/  MOV R12, 0x6640 ;  /* 0x00006640000c7802 */ /* 0x000fce0000000f00 */
[----:B0-----:R-:W-:Y:S05]  /*6630*/  CALL.REL.NOINC `($__internal_2_$__cuda_sm3x_div_rn_noftz_f32_slowpath) ;  /* 0x0000001c00bc7944 */ /* 0x001fea0003c00000 */
[----:B------:R-:W-:-:S07]  /*6640*/  IMAD.MOV.U32 R4, RZ, RZ, R0 ;  /* 0x000000ffff047224 */ /* 0x000fce00078e0000 */
.L_x_82:
[----:B------:R-:W-:Y:S05]  /*6650*/  BSYNC.RECONVERGENT B4 ;  /* 0x0000000000047941 */ /* 0x000fea0003800200 */
.L_x_81:
        /* <DEDUP_REMOVED lines=16> */
.L_x_84:
[----:B------:R-:W-:Y:S05]  /*6760*/  BSYNC.RECONVERGENT B4 ;  /* 0x0000000000047941 */ /* 0x000fea0003800200 */
.L_x_83:
        /* <DEDUP_REMOVED lines=16> */
.L_x_86:
[----:B------:R-:W-:Y:S05]  /*6870*/  BSYNC.RECONVERGENT B4 ;  /* 0x0000000000047941 */ /* 0x000fea0003800200 */
.L_x_85:
        /* <DEDUP_REMOVED lines=16> */
.L_x_88:
[----:B------:R-:W-:Y:S05]  /*6980*/  BSYNC.RECONVERGENT B4 ;  /* 0x0000000000047941 */ /* 0x000fea0003800200 */
.L_x_87:
        /* <DEDUP_REMOVED lines=16> */
.L_x_90:
[----:B------:R-:W-:Y:S05]  /*6a90*/  BSYNC.RECONVERGENT B4 ;  /* 0x0000000000047941 */ /* 0x000fea0003800200 */
.L_x_89:
        /* <DEDUP_REMOVED lines=15> */
.L_x_92:
[----:B------:R-:W-:Y:S05]  /*6b90*/  BSYNC.RECONVERGENT B4 ;  /* 0x0000000000047941 */ /* 0x000fea0003800200 */
.L_x_91:
[----:B------:R2:W-:Y:S01]  /*6ba0*/  STS [R7+0x1c], R0 ;  /* 0x00001c0007007388 */ /* 0x0005e20000000800 */
[----:B------:R-:W-:-:S07]  /*6bb0*/  VIADD R2, R2, 0x8 ;  /* 0x0000000802027836 */ /* 0x000fce0000000000 */
.L_x_76:
[----:B------:R-:W-:Y:S05]  /*6bc0*/  BSYNC.RECONVERGENT B0 ;  /* 0x0000000000007941 */ /* 0x000fea0003800200 */
.L_x_75:
[----:B------:R-:W-:-:S13]  /*6bd0*/  ISETP.NE.AND P0, PT, R5, RZ, PT ;  /* 0x000000ff0500720c */ /* 0x000fda0003f05270 */
[----:B------:R-:W-:Y:S05]  /*6be0*/  @!P0 BRA `(.L_x_39) ;  /* 0x0000000400b88947 */ /* 0x000fea0003800000 */
[----:B--2---:R-:W2:Y:S01]  /*6bf0*/  LDC R0, c[0x0][0x3a4] ;  /* 0x0000e900ff007b82 */ /* 0x004ea20000000800 */
[----:B------:R-:W-:Y:S02]  /*6c00*/  ISETP.GE.U32.AND P0, PT, R5, 0x4, PT ;  /* 0x000000040500780c */ /* 0x000fe40003f06070 */
        /* <DEDUP_REMOVED lines=13> */
[----:B------:R-:W-:Y:S01]  /*6ce0*/  MOV R4, R6 ;  /* 0x0000000600047202 */ /* 0x000fe20000000f00 */
[----:B------:R-:W-:Y:S01]  /*6cf0*/  IMAD.MOV.U32 R3, RZ, RZ, R33 ;  /* 0x000000ffff037224 */ /* 0x000fe200078e0021 */
[----:B------:R-:W-:-:S07]  /*6d00*/  MOV R12, 0x6d20 ;  /* 0x00006d20000c7802 */ /* 0x000fce0000000f00 */
[----:B0-----:R-:W-:Y:S05]  /*6d10*/  CALL.REL.NOINC `($__internal_2_$__cuda_sm3x_div_rn_noftz_f32_slowpath) ;  /* 0x0000001800047944 */ /* 0x001fea0003c00000 */
[----:B------:R-:W-:-:S07]  /*6d20*/  MOV R3, R0 ;  /* 0x0000000000037202 */ /* 0x000fce0000000f00 */
.L_x_95:
[----:B------:R-:W-:Y:S05]  /*6d30*/  BSYNC.RECONVERGENT B0 ;  /* 0x0000000000007941 */ /* 0x000fea0003800200 */
.L_x_94:
[----:B------:R-:W2:Y:S01]  /*6d40*/  LDL R13, [R7+0x4] ;  /* 0x00000400070d7983 */ /* 0x000ea20000100800 */
[----:B------:R-:W1:Y:S01]  /*6d50*/  S2UR UR5, SR_CgaCtaId ;  /* 0x00000000000579c3 */ /* 0x000e620000008800 */
[----:B------:R-:W3:Y:S01]  /*6d60*/  MUFU.RCP R0, R33 ;  /* 0x0000002100007308 */ /* 0x000ee20000001000 */
[----:B------:R-:W-:Y:S01]  /*6d70*/  UMOV UR4, 0x400 ;  /* 0x0000040000047882 */ /* 0x000fe20000000000 */
[----:B------:R-:W-:Y:S01]  /*6d80*/  IADD3 R6, PT, PT, R9, R2, RZ ;  /* 0x0000000209067210 */ /* 0x000fe20007ffe0ff */
        /* <DEDUP_REMOVED lines=11> */
[----:B------:R-:W-:Y:S01]  /*6e40*/  IMAD.MOV.U32 R4, RZ, RZ, R13 ;  /* 0x000000ffff047224 */ /* 0x000fe200078e000d */
[----:B------:R-:W-:Y:S02]  /*6e50*/  MOV R3, R33 ;  /* 0x0000002100037202 */ /* 0x000fe40000000f00 */
[----:B------:R-:W-:-:S07]  /*6e60*/  MOV R12, 0x6e80 ;  /* 0x00006e80000c7802 */ /* 0x000fce0000000f00 */
[----:B0-----:R-:W-:Y:S05]  /*6e70*/  CALL.REL.NOINC `($__internal_2_$__cuda_sm3x_div_rn_noftz_f32_slowpath) ;  /* 0x0000001400ac7944 */ /* 0x001fea0003c00000 */
[----:B------:R-:W-:-:S07]  /*6e80*/  MOV R11, R0 ;  /* 0x00000000000b7202 */ /* 0x000fce0000000f00 */
.L_x_97:
[----:B------:R-:W-:Y:S05]  /*6e90*/  BSYNC.RECONVERGENT B0 ;  /* 0x0000000000007941 */ /* 0x000fea0003800200 */
.L_x_96:
        /* <DEDUP_REMOVED lines=11> */
[----:B------:R-:W-:Y:S01]  /*6f50*/  IMAD.MOV.U32 R4, RZ, RZ, R8 ;  /* 0x000000ffff047224 */ /* 0x000fe200078e0008 */
[----:B------:R-:W-:Y:S02]  /*6f60*/  MOV R3, R33 ;  /* 0x0000002100037202 */ /* 0x000fe40000000f00 */
[----:B------:R-:W-:-:S07]  /*6f70*/  MOV R12, 0x6f90 ;  /* 0x00006f90000c7802 */ /* 0x000fce0000000f00 */
[----:B0-----:R-:W-:Y:S05]  /*6f80*/  CALL.REL.NOINC `($__internal_2_$__cuda_sm3x_div_rn_noftz_f32_slowpath) ;  /* 0x0000001400687944 */ /* 0x001fea0003c00000 */
[----:B------:R-:W-:-:S07]  /*6f90*/  MOV R3, R0 ;  /* 0x0000000000037202 */ /* 0x000fce0000000f00 */
.L_x_99:
[----:B------:R-:W-:Y:S05]  /*6fa0*/  BSYNC.RECONVERGENT B0 ;  /* 0x0000000000007941 */ /* 0x000fea0003800200 */
.L_x_98:
        /* <DEDUP_REMOVED lines=16> */
.L_x_101:
[----:B------:R-:W-:Y:S05]  /*70b0*/  BSYNC.RECONVERGENT B0 ;  /* 0x0000000000007941 */ /* 0x000fea0003800200 */
.L_x_100:
[----:B------:R2:W-:Y:S01]  /*70c0*/  STS [R6+0xc], R11 ;  /* 0x00000c0b06007388 */ /* 0x0005e20000000800 */
[----:B------:R-:W-:-:S07]  /*70d0*/  VIADD R2, R2, 0x4 ;  /* 0x0000000402027836 */ /* 0x000fce0000000000 */
.L_x_93:
[----:B------:R-:W-:-:S13]  /*70e0*/  ISETP.NE.AND P0, PT, R5, RZ, PT ;  /* 0x000000ff0500720c */ /* 0x000fda0003f05270 */
[----:B------:R-:W-:Y:S05]  /*70f0*/  @!P0 BRA `(.L_x_39) ;  /* 0x0000000000748947 */ /* 0x000fea0003800000 */
[----:B------:R-:W3:Y:S01]  /*7100*/  S2UR UR5, SR_CgaCtaId ;  /* 0x00000000000579c3 */ /* 0x000ee20000008800 */
[----:B------:R-:W-:Y:S01]  /*7110*/  UMOV UR4, 0x400 ;  /* 0x0000040000047882 */ /* 0x000fe20000000000 */
[----:B--2---:R-:W-:Y:S01]  /*7120*/  IADD3 R6, PT, PT, R9, R2, RZ ;  /* 0x0000000209067210 */ /* 0x004fe20007ffe0ff */
[----:B------:R-:W-:Y:S01]  /*7130*/  IMAD R2, R2, 0x4, R1 ;  /* 0x0000000402027824 */ /* 0x000fe200078e0201 */
[----:B------:R-:W-:Y:S01]  /*7140*/  IADD3 R5, PT, PT, -R5, RZ, RZ ;  /* 0x000000ff05057210 */ /* 0x000fe20007ffe1ff */
[----:B---3--:R-:W-:-:S06]  /*7150*/  ULEA UR4, UR5, UR4, 0x18 ;  /* 0x0000000405047291 */ /* 0x008fcc000f8ec0ff */
[----:B------:R-:W-:-:S07]  /*7160*/  LEA R6, R6, UR4, 0x2 ;  /* 0x0000000406067c11 */ /* 0x000fce000f8e10ff */
.L_x_104:
[----:B------:R-:W2:Y:S01]  /*7170*/  LDL R8, [R2] ;  /* 0x0000000002087983 */ /* 0x000ea20000100800 */
[----:B------:R-:W1:Y:S01]  /*7180*/  MUFU.RCP R0, R33 ;  /* 0x0000002100007308 */ /* 0x000e620000001000 */
[----:B------:R-:W-:Y:S01]  /*7190*/  VIADD R5, R5, 0x1 ;  /* 0x0000000105057836 */ /* 0x000fe20000000000 */
[----:B------:R-:W-:Y:S04]  /*71a0*/  BSSY.RECONVERGENT B0, `(.L_x_102) ;  /* 0x000000e000007945 */ /* 0x000fe80003800200 */
        /* <DEDUP_REMOVED lines=8> */
[----:B------:R-:W-:Y:S02]  /*7230*/  MOV R4, R8 ;  /* 0x0000000800047202 */ /* 0x000fe40000000f00 */
[----:B------:R-:W-:Y:S02]  /*7240*/  MOV R3, R33 ;  /* 0x0000002100037202 */ /* 0x000fe40000000f00 */
[----:B------:R-:W-:-:S07]  /*7250*/  MOV R12, 0x7270 ;  /* 0x00007270000c7802 */ /* 0x000fce0000000f00 */
[----:B0-----:R-:W-:Y:S05]  /*7260*/  CALL.REL.NOINC `($__internal_2_$__cuda_sm3x_div_rn_noftz_f32_slowpath) ;  /* 0x0000001000b07944 */ /* 0x001fea0003c00000 */
[----:B------:R-:W-:-:S07]  /*7270*/  IMAD.MOV.U32 R3, RZ, RZ, R0 ;  /* 0x000000ffff037224 */ /* 0x000fce00078e0000 */
.L_x_103:
[----:B------:R-:W-:Y:S05]  /*7280*/  BSYNC.RECONVERGENT B0 ;  /* 0x0000000000007941 */ /* 0x000fea0003800200 */
.L_x_102:
[----:B------:R1:W-:Y:S01]  /*7290*/  STS [R6], R3 ;  /* 0x0000000306007388 */ /* 0x0003e20000000800 */
[----:B------:R-:W-:Y:S02]  /*72a0*/  IADD3 R2, PT, PT, R2, 0x4, RZ ;  /* 0x0000000402027810 */ /* 0x000fe40007ffe0ff */
[----:B-1----:R-:W-:Y:S01]  /*72b0*/  IADD3 R6, PT, PT, R6, 0x4, RZ ;  /* 0x0000000406067810 */ /* 0x002fe20007ffe0ff */
[----:B------:R-:W-:Y:S06]  /*72c0*/  @P2 BRA `(.L_x_104) ;  /* 0xfffffffc00a82947 */ /* 0x000fec000383ffff */
.L_x_39:
[----:B------:R-:W-:Y:S05]  /*72d0*/  BSYNC.RECONVERGENT B1 ;  /* 0x0000000000017941 */ /* 0x000fea0003800200 */
.L_x_38:
[----:B------:R-:W-:Y:S01]  /*72e0*/  BAR.SYNC.DEFER_BLOCKING 0x0 ;  /* 0x0000000000007b1d */ /* 0x000fe20000010000 */
[----:B------:R-:W-:-:S13]  /*72f0*/  ISETP.GE.AND P0, PT, R32, R31, PT ;  /* 0x0000001f2000720c */ /* 0x000fda0003f06270 */
[----:B------:R-:W-:Y:S05]  /*7300*/  @P0 EXIT ;  /* 0x000000000000094d */ /* 0x000fea0003800000 */
[----:B--2---:R-:W2:Y:S01]  /*7310*/  I2F.U32.RP R6, UR14 ;  /* 0x0000000e00067d06 */ /* 0x004ea20008209000 */
[----:B------:R-:W-:Y:S01]  /*7320*/  IADD3 R4, PT, PT, R32, UR14, RZ ;  /* 0x0000000e20047c10 */ /* 0x000fe2000fffe0ff */
[----:B------:R-:W3:Y:S01]  /*7330*/  LDCU UR4, c[0x0][0x3a4] ;  /* 0x00007480ff0477ac */ /* 0x000ee20008000800 */
[----:B------:R-:W-:Y:S01]  /*7340*/  ISETP.NE.U32.AND P2, PT, RZ, UR14, PT ;  /* 0x0000000eff007c0c */ /* 0x000fe2000bf45070 */
[----:B------:R-:W-:Y:S01]  /*7350*/  BSSY.RECONVERGENT B0, `(.L_x_105) ;  /* 0x000004e000007945 */ /* 0x000fe20003800200 */
[----:B------:R-:W-:Y:S01]  /*7360*/  ISETP.GE.AND P0, PT, R4, R31, PT ;  /* 0x0000001f0400720c */ /* 0x000fe20003f06270 */
[----:B------:R-:W4:Y:S01]  /*7370*/  LDCU UR7, c[0x0][0x3a4] ;  /* 0x00007480ff0777ac */ /* 0x000f220008000800 */
[----:B------:R-:W-:Y:S02]  /*7380*/  VIMNMX R0, PT, PT, R31, R4, !PT ;  /* 0x000000041f007248 */ /* 0x000fe40007fe0100 */
[----:B------:R-:W-:-:S04]  /*7390*/  SEL R5, RZ, 0x1, P0 ;  /* 0x00000001ff057807 */ /* 0x000fc80000000000 */
[----:B------:R-:W-:Y:S01]  /*73a0*/  IADD3 R0, PT, PT, R0, -R4, -R5 ;  /* 0x8000000400007210 */ /* 0x000fe20007ffe805 */
[----:B--2---:R-:W2:Y:S01]  /*73b0*/  MUFU.RCP R6, R6 ;  /* 0x0000000600067308 */ /* 0x004ea20000001000 */
[----:B---3--:R-:W-:Y:S01]  /*73c0*/  IMAD.U32 R9, RZ, RZ, UR4 ;  /* 0x00000004ff097e24 */ /* 0x008fe2000f8e00ff */
[----:B------:R-:W3:Y:S01]  /*73d0*/  LDCU.64 UR4, c[0x0][0x398] ;  /* 0x00007300ff0477ac */ /* 0x000ee20008000a00 */
[----:B--2---:R-:W-:-:S05]  /*73e0*/  VIADD R2, R6, 0xffffffe ;  /* 0x0ffffffe06027836 */ /* 0x004fca0000000000 */
[----:B-1----:R1:W2:Y:S02]  /*73f0*/  F2I.FTZ.U32.TRUNC.NTZ R3, R2 ;  /* 0x0000000200037305 */ /* 0x0022a4000021f000 */
[----:B-1----:R-:W-:Y:S01]  /*7400*/  IMAD.MOV.U32 R2, RZ, RZ, RZ ;  /* 0x000000ffff027224 */ /* 0x002fe200078e00ff */
[----:B--2---:R-:W-:-:S05]  /*7410*/  IADD3 R7, PT, PT, RZ, -R3, RZ ;  /* 0x80000003ff077210 */ /* 0x004fca0007ffe0ff */
[----:B------:R-:W-:-:S04]  /*7420*/  IMAD R7, R7, UR14, RZ ;  /* 0x0000000e07077c24 */ /* 0x000fc8000f8e02ff */
[----:B------:R-:W-:-:S06]  /*7430*/  IMAD.HI.U32 R7, R3, R7, R2 ;  /* 0x0000000703077227 */ /* 0x000fcc00078e0002 */
[----:B------:R-:W-:-:S05]  /*7440*/  IMAD.HI.U32 R2, R7, R0, RZ ;  /* 0x0000000007027227 */ /* 0x000fca00078e00ff */
[----:B------:R-:W-:-:S05]  /*7450*/  IADD3 R3, PT, PT, -R2, RZ, RZ ;  /* 0x000000ff02037210 */ /* 0x000fca0007ffe1ff */
[----:B------:R-:W-:-:S05]  /*7460*/  IMAD R0, R3, UR14, R0 ;  /* 0x0000000e03007c24 */ /* 0x000fca000f8e0200 */
[----:B------:R-:W-:-:S13]  /*7470*/  ISETP.GE.U32.AND P0, PT, R0, UR14, PT ;  /* 0x0000000e00007c0c */ /* 0x000fda000bf06070 */
[----:B------:R-:W-:Y:S01]  /*7480*/  @P0 IADD3 R0, PT, PT, R0, -UR14, RZ ;  /* 0x8000000e00000c10 */ /* 0x000fe2000fffe0ff */
[----:B------:R-:W-:-:S03]  /*7490*/  @P0 VIADD R2, R2, 0x1 ;  /* 0x0000000102020836 */ /* 0x000fc60000000000 */
[----:B------:R-:W-:-:S13]  /*74a0*/  ISETP.GE.U32.AND P1, PT, R0, UR14, PT ;  /* 0x0000000e00007c0c */ /* 0x000fda000bf26070 */
[----:B------:R-:W-:Y:S02]  /*74b0*/  @P1 IADD3 R2, PT, PT, R2, 0x1, RZ ;  /* 0x0000000102021810 */ /* 0x000fe40007ffe0ff */
[----:B------:R-:W-:-:S04]  /*74c0*/  @!P2 LOP3.LUT R2, RZ, UR14, RZ, 0x33, !PT ;  /* 0x0000000eff02ac12 */ /* 0x000fc8000f8e33ff */
[----:B------:R-:W-:-:S04]  /*74d0*/  IADD3 R2, PT, PT, R5, R2, RZ ;  /* 0x0000000205027210 */ /* 0x000fc80007ffe0ff */
[C---:B------:R-:W-:Y:S02]  /*74e0*/  LOP3.LUT R0, R2.reuse, 0x3, RZ, 0xc0, !PT ;  /* 0x0000000302007812 */ /* 0x040fe400078ec0ff */
[----:B------:R-:W-:Y:S02]  /*74f0*/  ISETP.GE.U32.AND P0, PT, R2, 0x3, PT ;  /* 0x000000030200780c */ /* 0x000fe40003f06070 */
[----:B------:R-:W-:Y:S02]  /*7500*/  ISETP.NE.AND P1, PT, R0, 0x3, PT ;  /* 0x000000030000780c */ /* 0x000fe40003f25270 */
[----:B------:R-:W-:-:S11]  /*7510*/  IADD3 R0, PT, PT, R9, 0x1, RZ ;  /* 0x0000000109007810 */ /* 0x000fd60007ffe0ff */
[----:B---34-:R-:W-:Y:S05]  /*7520*/  @!P1 BRA `(.L_x_106) ;  /* 0x0000000000c09947 */ /* 0x018fea0003800000 */
[-C--:B------:R-:W-:Y:S01]  /*7530*/  IABS R10, R9.reuse ;  /* 0x00000009000a7213 */ /* 0x080fe20000000000 */
[----:B------:R-:W1:Y:S01]  /*7540*/  S2R R6, SR_CgaCtaId ;  /* 0x0000000000067919 */ /* 0x000e620000008800 */
[----:B------:R-:W-:Y:S02]  /*7550*/  IADD3 R2, PT, PT, R2, 0x1, RZ ;  /* 0x0000000102027810 */ /* 0x000fe40007ffe0ff */
[----:B------:R-:W2:Y:S01]  /*7560*/  I2F.RP R4, R10 ;  /* 0x0000000a00047306 */ /* 0x000ea20000209400 */
[----:B------:R-:W-:Y:S02]  /*7570*/  MOV R5, 0x400 ;  /* 0x0000040000057802 */ /* 0x000fe40000000f00 */
[----:B------:R-:W-:Y:S02]  /*7580*/  ISETP.NE.AND P1, PT, R9, RZ, PT ;  /* 0x000000ff0900720c */ /* 0x000fe40003f25270 */
[----:B------:R-:W-:-:S03]  /*7590*/  LOP3.LUT R11, RZ, R9, RZ, 0x33, !PT ;  /* 0x00000009ff0b7212 */ /* 0x000fc600078e33ff */
[----:B--2---:R-:W2:Y:S01]  /*75a0*/  MUFU.RCP R4, R4 ;  /* 0x0000000400047308 */ /* 0x004ea20000001000 */
[----:B-1----:R-:W-:Y:S02]  /*75b0*/  LEA R13, R6, R5, 0x18 ;  /* 0x00000005060d7211 */ /* 0x002fe400078ec0ff */
[----:B--2---:R-:W-:Y:S02]  /*75c0*/  IADD3 R3, PT, PT, R4, 0xffffffe, RZ ;  /* 0x0ffffffe04037810 */ /* 0x004fe40007ffe0ff */
[----:B------:R-:W-:Y:S01]  /*75d0*/  LOP3.LUT R4, R2, 0x3, RZ, 0xc0, !PT ;  /* 0x0000000302047812 */ /* 0x000fe200078ec0ff */
[----:B------:R-:W-:-:S03]  /*75e0*/  HFMA2 R2, -RZ, RZ, 0, 0 ;  /* 0x00000000ff027431 */ /* 0x000fc600000001ff */
[----:B------:R-:W1:Y:S01]  /*75f0*/  F2I.FTZ.U32.TRUNC.NTZ R3, R3 ;  /* 0x0000000300037305 */ /* 0x000e62000021f000 */
[----:B------:R-:W-:Y:S02]  /*7600*/  IMAD.MOV R4, RZ, RZ, -R4 ;  /* 0x000000ffff047224 */ /* 0x000fe400078e0a04 */
[----:B-1----:R-:W-:-:S04]  /*7610*/  IMAD.MOV R7, RZ, RZ, -R3 ;  /* 0x000000ffff077224 */ /* 0x002fc800078e0a03 */
[----:B------:R-:W-:-:S04]  /*7620*/  IMAD R5, R7, R10, RZ ;  /* 0x0000000a07057224 */ /* 0x000fc800078e02ff */
[----:B------:R-:W-:-:S04]  /*7630*/  IMAD.HI.U32 R12, R3, R5, R2 ;  /* 0x00000005030c7227 */ /* 0x000fc800078e0002 */
[----:B------:R-:W-:-:S07]  /*7640*/  IMAD R5, R9, UR6, R32 ;  /* 0x0000000609057c24 */ /* 0x000fce000f8e0220 */
.L_x_107:
[----:B-1----:R-:W-:Y:S01]  /*7650*/  IABS R3, R32 ;  /* 0x0000002000037213 */ /* 0x002fe20000000000 */
[----:B------:R-:W-:Y:S01]  /*7660*/  VIADD R4, R4, 0x1 ;  /* 0x0000000104047836 */ /* 0x000fe20000000000 */
[----:B------:R-:W-:-:S03]  /*7670*/  MOV R9, UR7 ;  /* 0x0000000700097c02 */ /* 0x000fc60008000f00 */
[----:B------:R-:W-:Y:S01]  /*7680*/  IMAD.HI.U32 R2, R12, R3, RZ ;  /* 0x000000030c027227 */ /* 0x000fe200078e00ff */
[----:B------:R-:W-:-:S04]  /*7690*/  IABS R8, R9 ;  /* 0x0000000900087213 */ /* 0x000fc80000000000 */
[----:B------:R-:W-:-:S05]  /*76a0*/  IADD3 R6, PT, PT, -R2, RZ, RZ ;  /* 0x000000ff02067210 */ /* 0x000fca0007ffe1ff */
[----:B------:R-:W-:-:S05]  /*76b0*/  IMAD R3, R8, R6, R3 ;  /* 0x0000000608037224 */ /* 0x000fca00078e0203 */
[----:B------:R-:W-:-:S13]  /*76c0*/  ISETP.GT.U32.AND P3, PT, R10, R3, PT ;  /* 0x000000030a00720c */ /* 0x000fda0003f64070 */
[----:B------:R-:W-:Y:S01]  /*76d0*/  @!P3 IMAD.IADD R3, R3, 0x1, -R8 ;  /* 0x000000010303b824 */ /* 0x000fe200078e0a08 */
[----:B------:R-:W-:-:S04]  /*76e0*/  @!P3 IADD3 R2, PT, PT, R2, 0x1, RZ ;  /* 0x000000010202b810 */ /* 0x000fc80007ffe0ff */
[----:B------:R-:W-:Y:S02]  /*76f0*/  ISETP.GE.U32.AND P2, PT, R3, R10, PT ;  /* 0x0000000a0300720c */ /* 0x000fe40003f46070 */
[----:B------:R-:W-:-:S04]  /*7700*/  LOP3.LUT R3, R32, R9, RZ, 0x3c, !PT ;  /* 0x0000000920037212 */ /* 0x000fc800078e3cff */
[----:B------:R-:W-:-:S07]  /*7710*/  ISETP.GE.AND P4, PT, R3, RZ, PT ;  /* 0x000000ff0300720c */ /* 0x000fce0003f86270 */
[----:B------:R-:W-:-:S06]  /*7720*/  @P2 IADD3 R2, PT, PT, R2, 0x1, RZ ;  /* 0x0000000102022810 */ /* 0x000fcc0007ffe0ff */
[----:B------:R-:W-:-:S05]  /*7730*/  @!P4 IMAD.MOV R2, RZ, RZ, -R2 ;  /* 0x000000ffff02c224 */ /* 0x000fca00078e0a02 */
[----:B------:R-:W-:-:S04]  /*7740*/  SEL R3, R11, R2, !P1 ;  /* 0x000000020b037207 */ /* 0x000fc80004800000 */
[----:B------:R-:W-:-:S05]  /*7750*/  IADD3 R7, PT, PT, -R3, RZ, RZ ;  /* 0x000000ff03077210 */ /* 0x000fca0007ffe1ff */
[----:B------:R-:W-:Y:S01]  /*7760*/  IMAD R2, R9, R7, R32 ;  /* 0x0000000709027224 */ /* 0x000fe200078e0220 */
[----:B------:R-:W-:-:S03]  /*7770*/  IADD3 R32, PT, PT, R32, UR14, RZ ;  /* 0x0000000e20207c10 */ /* 0x000fc6000fffe0ff */
[----:B------:R-:W-:Y:S01]  /*7780*/  IMAD R2, R0, R3, R2 ;  /* 0x0000000300027224 */ /* 0x000fe200078e0202 */
[----:B------:R-:W-:-:S04]  /*7790*/  IADD3 R3, P2, PT, R5, R28, RZ ;  /* 0x0000001c05037210 */ /* 0x000fc80007f5e0ff */
[----:B------:R-:W-:Y:S02]  /*77a0*/  LEA R6, R2, R13, 0x2 ;  /* 0x0000000d02067211 */ /* 0x000fe400078e10ff */
[----:B------:R-:W-:Y:S02]  /*77b0*/  LEA.HI.X.SX32 R8, R5, R30, 0x1, P2 ;  /* 0x0000001e05087211 */ /* 0x000fe400010f0eff */
[----:B------:R-:W-:Y:S01]  /*77c0*/  LEA R2, P2, R3, UR4, 0x2 ;  /* 0x0000000403027c11 */ /* 0x000fe2000f8410ff */
[----:B------:R-:W1:Y:S01]  /*77d0*/  LDS R7, [R6] ;  /* 0x0000000006077984 */ /* 0x000e620000000800 */
[----:B------:R-:W-:Y:S02]  /*77e0*/  IADD3 R5, PT, PT, R5, UR14, RZ ;  /* 0x0000000e05057c10 */ /* 0x000fe4000fffe0ff */
[----:B------:R-:W-:Y:S02]  /*77f0*/  LEA.HI.X R3, R3, UR5, R8, 0x2, P2 ;  /* 0x0000000503037c11 */ /* 0x000fe400090f1408 */
[----:B------:R-:W-:-:S03]  /*7800*/  ISETP.NE.AND P2, PT, R4, RZ, PT ;  /* 0x000000ff0400720c */ /* 0x000fc60003f45270 */
[----:B-1----:R1:W-:Y:S10]  /*7810*/  STG.E desc[UR12][R2.64], R7 ;  /* 0x0000000702007986 */ /* 0x0023f4000c10190c */
[----:B------:R-:W-:Y:S05]  /*7820*/  @P2 BRA `(.L_x_107) ;  /* 0xfffffffc00882947 */ /* 0x000fea000383ffff */
.L_x_106:
[----:B------:R-:W-:Y:S05]  /*7830*/  BSYNC.RECONVERGENT B0 ;  /* 0x0000000000007941 */ /* 0x000fea0003800200 */
.L_x_105:
[----:B------:R-:W-:Y:S05]  /*7840*/  @!P0 EXIT ;  /* 0x000000000000894d */ /* 0x000fea0003800000 */
[----:B-1----:R-:W-:Y:S01]  /*7850*/  IABS R2, R9 ;  /* 0x0000000900027213 */ /* 0x002fe20000000000 */
[----:B------:R-:W1:Y:S01]  /*7860*/  S2UR UR5, SR_CgaCtaId ;  /* 0x00000000000579c3 */ /* 0x000e620000008800 */
[----:B------:R-:W-:Y:S01]  /*7870*/  MOV R4, RZ ;  /* 0x000000ff00047202 */ /* 0x000fe20000000f00 */
[----:B------:R-:W-:Y:S01]  /*7880*/  UMOV UR4, 0x400 ;  /* 0x0000040000047882 */ /* 0x000fe20000000000 */
[----:B------:R-:W2:Y:S01]  /*7890*/  I2F.RP R6, R2 ;  /* 0x0000000200067306 */ /* 0x000ea20000209400 */
[----:B------:R-:W3:Y:S04]  /*78a0*/  LDCU.64 UR8, c[0x0][0x398] ;  /* 0x00007300ff0877ac */ /* 0x000ee80008000a00 */
[----:B------:R-:W4:Y:S03]  /*78b0*/  LDC R3, c[0x0][0x3a4] ;  /* 0x0000e900ff037b82 */ /* 0x000f260000000800 */
[----:B--2---:R-:W2:Y:S01]  /*78c0*/  MUFU.RCP R6, R6 ;  /* 0x0000000600067308 */ /* 0x004ea20000001000 */
[----:B-1----:R-:W-:Y:S01]  /*78d0*/  ULEA UR4, UR5, UR4, 0x18 ;  /* 0x0000000405047291 */ /* 0x002fe2000f8ec0ff */
[----:B--2---:R-:W-:-:S06]  /*78e0*/  VIADD R5, R6, 0xffffffe ;  /* 0x0ffffffe06057836 */ /* 0x004fcc0000000000 */
[----:B------:R-:W1:Y:S02]  /*78f0*/  F2I.FTZ.U32.TRUNC.NTZ R5, R5 ;  /* 0x0000000500057305 */ /* 0x000e64000021f000 */
[----:B-1----:R-:W-:-:S05]  /*7900*/  IADD3 R7, PT, PT, RZ, -R5, RZ ;  /* 0x80000005ff077210 */ /* 0x002fca0007ffe0ff */
[----:B------:R-:W-:-:S04]  /*7910*/  IMAD R7, R7, R2, RZ ;  /* 0x0000000207077224 */ /* 0x000fc800078e02ff */
[----:B---34-:R-:W-:-:S07]  /*7920*/  IMAD.HI.U32 R4, R5, R7, R4 ;  /* 0x0000000705047227 */ /* 0x018fce00078e0004 */
.L_x_108:
[----:B------:R-:W-:Y:S01]  /*7930*/  IABS R20, R3 ;  /* 0x0000000300147213 */ /* 0x000fe20000000000 */
[----:B0-----:R-:W-:Y:S01]  /*7940*/  VIADD R16, R32, UR14 ;  /* 0x0000000e20107c36 */ /* 0x001fe20008000000 */
[----:B--2---:R-:W-:Y:S02]  /*7950*/  IABS R9, R32 ;  /* 0x0000002000097213 */ /* 0x004fe40000000000 */
[----:B------:R-:W0:Y:S02]  /*7960*/  I2F.RP R6, R20 ;  /* 0x0000001400067306 */ /* 0x000e240000209400 */
[----:B------:R-:W-:Y:S01]  /*7970*/  IADD3 R18, PT, PT, R16, UR14, RZ ;  /* 0x0000000e10127c10 */ /* 0x000fe2000fffe0ff */
[----:B------:R-:W-:-:S03]  /*7980*/  IMAD.HI.U32 R7, R4, R9, RZ ;  /* 0x0000000904077227 */ /* 0x000fc600078e00ff */
[----:B------:R-:W-:Y:S02]  /*7990*/  IABS R13, R18 ;  /* 0x00000012000d7213 */ /* 0x000fe40000000000 */
[----:B------:R-:W-:-:S05]  /*79a0*/  IADD3 R4, PT, PT, -R7, RZ, RZ ;  /* 0x000000ff07047210 */ /* 0x000fca0007ffe1ff */
[----:B------:R-:W-:Y:S02]  /*79b0*/  IMAD R9, R20, R4, R9 ;  /* 0x0000000414097224 */ /* 0x000fe400078e0209 */
[----:B------:R-:W-:Y:S01]  /*79c0*/  HFMA2 R4, -RZ, RZ, 0, 0 ;  /* 0x00000000ff047431 */ /* 0x000fe200000001ff */
[----:B0-----:R-:W0:Y:S02]  /*79d0*/  MUFU.RCP R6, R6 ;  /* 0x0000000600067308 */ /* 0x001e240000001000 */
[----:B------:R-:W-:-:S13]  /*79e0*/  ISETP.GT.U32.AND P2, PT, R2, R9, PT ;  /* 0x000000090200720c */ /* 0x000fda0003f44070 */
[----:B------:R-:W-:Y:S01]  /*79f0*/  @!P2 IADD3 R9, PT, PT, R9, -R20, RZ ;  /* 0x800000140909a210 */ /* 0x000fe20007ffe0ff */
[----:B0-----:R-:W-:Y:S01]  /*7a00*/  VIADD R5, R6, 0xffffffe ;  /* 0x0ffffffe06057836 */ /* 0x001fe20000000000 */
[----:B------:R-:W-:Y:S01]  /*7a10*/  IABS R6, R16 ;  /* 0x0000001000067213 */ /* 0x000fe20000000000 */
[----:B------:R-:W-:Y:S01]  /*7a20*/  @!P2 VIADD R7, R7, 0x1 ;  /* 0x000000010707a836 */ /* 0x000fe20000000000 */
[----:B------:R-:W-:Y:S02]  /*7a30*/  ISETP.GE.U32.AND P3, PT, R9, R2, PT ;  /* 0x000000020900720c */ /* 0x000fe40003f66070 */
[----:B------:R-:W-:Y:S01]  /*7a40*/  MOV R2, R20 ;  /* 0x0000001400027202 */ /* 0x000fe20000000f00 */
[----:B------:R-:W0:Y:S10]  /*7a50*/  F2I.FTZ.U32.TRUNC.NTZ R5, R5 ;  /* 0x0000000500057305 */ /* 0x000e34000021f000 */
[----:B------:R-:W-:-:S02]  /*7a60*/  @P3 IADD3 R7, PT, PT, R7, 0x1, RZ ;  /* 0x0000000107073810 */ /* 0x000fc40007ffe0ff */
[----:B0-----:R-:W-:-:S05]  /*7a70*/  IADD3 R11, PT, PT, RZ, -R5, RZ ;  /* 0x80000005ff0b7210 */ /* 0x001fca0007ffe0ff */
[----:B------:R-:W-:-:S04]  /*7a80*/  IMAD R11, R11, R20, RZ ;  /* 0x000000140b0b7224 */ /* 0x000fc800078e02ff */
[----:B------:R-:W-:-:S04]  /*7a90*/  IMAD.HI.U32 R4, R5, R11, R4 ;  /* 0x0000000b05047227 */ /* 0x000fc800078e0004 */
[----:B------:R-:W-:Y:S01]  /*7aa0*/  IMAD.MOV.U32 R11, RZ, RZ, R6 ;  /* 0x000000ffff0b7224 */ /* 0x000fe200078e0006 */
[----:B------:R-:W-:Y:S01]  /*7ab0*/  IADD3 R6, PT, PT, R18, UR14, RZ ;  /* 0x0000000e12067c10 */ /* 0x000fe2000fffe0ff */
[----:B------:R-:W-:-:S03]  /*7ac0*/  IMAD.HI.U32 R8, R4, R13, RZ ;  /* 0x0000000d04087227 */ /* 0x000fc600078e00ff */
[----:B------:R-:W-:Y:S01]  /*7ad0*/  IABS R15, R6 ;  /* 0x00000006000f7213 */ /* 0x000fe20000000000 */
[----:B------:R-:W-:Y:S01]  /*7ae0*/  IMAD.HI.U32 R5, R4, R11, RZ ;  /* 0x0000000b04057227 */ /* 0x000fe200078e00ff */
[----:B------:R-:W-:-:S03]  /*7af0*/  IADD3 R14, PT, PT, -R8, RZ, RZ ;  /* 0x000000ff080e7210 */ /* 0x000fc60007ffe1ff */
[----:B------:R-:W-:Y:S02]  /*7b00*/  IMAD.MOV R12, RZ, RZ, -R5 ;  /* 0x000000ffff0c7224 */ /* 0x000fe400078e0a05 */
[----:B------:R-:W-:-:S04]  /*7b10*/  IMAD.HI.U32 R10, R4, R15, RZ ;  /* 0x0000000f040a7227 */ /* 0x000fc800078e00ff */
[C---:B------:R-:W-:Y:S02]  /*7b20*/  IMAD R9, R20.reuse, R12, R11 ;  /* 0x0000000c14097224 */ /* 0x040fe400078e020b */
[----:B------:R-:W-:Y:S02]  /*7b30*/  IMAD R11, R20, R14, R13 ;  /* 0x0000000e140b7224 */ /* 0x000fe400078e020d */
[----:B------:R-:W-:Y:S01]  /*7b40*/  IMAD.MOV R12, RZ, RZ, -R10 ;  /* 0x000000ffff0c7224 */ /* 0x000fe200078e0a0a */
[C---:B------:R-:W-:Y:S02]  /*7b50*/  ISETP.GT.U32.AND P6, PT, R2.reuse, R9, PT ;  /* 0x000000090200720c */ /* 0x040fe40003fc4070 */
[----:B------:R-:W-:Y:S01]  /*7b60*/  ISETP.GT.U32.AND P5, PT, R2, R11, PT ;  /* 0x0000000b0200720c */ /* 0x000fe20003fa4070 */
[----:B------:R-:W-:-:S05]  /*7b70*/  IMAD R13, R20, R12, R15 ;  /* 0x0000000c140d7224 */ /* 0x000fca00078e020f */
[----:B------:R-:W-:-:S05]  /*7b80*/  ISETP.GT.U32.AND P0, PT, R2, R13, PT ;  /* 0x0000000d0200720c */ /* 0x000fca0003f04070 */
[-C--:B------:R-:W-:Y:S01]  /*7b90*/  @!P6 IADD3 R9, PT, PT, R9, -R20.reuse, RZ ;  /* 0x800000140909e210 */ /* 0x080fe20007ffe0ff */
[----:B------:R-:W-:Y:S01]  /*7ba0*/  @!P6 VIADD R5, R5, 0x1 ;  /* 0x000000010505e836 */ /* 0x000fe20000000000 */
[----:B------:R-:W-:Y:S02]  /*7bb0*/  @!P5 IADD3 R11, PT, PT, R11, -R20, RZ ;  /* 0x800000140b0bd210 */ /* 0x000fe40007ffe0ff */
[-C--:B------:R-:W-:Y:S02]  /*7bc0*/  ISETP.GE.U32.AND P4, PT, R9, R2.reuse, PT ;  /* 0x000000020900720c */ /* 0x080fe40003f86070 */
[-C--:B------:R-:W-:Y:S02]  /*7bd0*/  LOP3.LUT R9, R32, R3.reuse, RZ, 0x3c, !PT ;  /* 0x0000000320097212 */ /* 0x080fe400078e3cff */
[----:B------:R-:W-:Y:S02]  /*7be0*/  ISETP.GE.U32.AND P1, PT, R11, R2, PT ;  /* 0x000000020b00720c */ /* 0x000fe40003f26070 */
[----:B------:R-:W-:-:S02]  /*7bf0*/  LOP3.LUT R11, R16, R3, RZ, 0x3c, !PT ;  /* 0x00000003100b7212 */ /* 0x000fc400078e3cff */
[----:B------:R-:W-:Y:S02]  /*7c00*/  @!P0 IADD3 R13, PT, PT, R13, -R20, RZ ;  /* 0x800000140d0d8210 */ /* 0x000fe40007ffe0ff */
[----:B------:R-:W-:Y:S02]  /*7c10*/  ISETP.GE.AND P2, PT, R9, RZ, PT ;  /* 0x000000ff0900720c */ /* 0x000fe40003f46270 */
[-C--:B------:R-:W-:Y:S02]  /*7c20*/  LOP3.LUT R9, R18, R3.reuse, RZ, 0x3c, !PT ;  /* 0x0000000312097212 */ /* 0x080fe400078e3cff */
[----:B------:R-:W-:Y:S02]  /*7c30*/  ISETP.GE.AND P3, PT, R11, RZ, PT ;  /* 0x000000ff0b00720c */ /* 0x000fe40003f66270 */
[----:B------:R-:W-:Y:S02]  /*7c40*/  ISETP.GE.U32.AND P6, PT, R13, R2, PT ;  /* 0x000000020d00720c */ /* 0x000fe40003fc6070 */
[----:B------:R-:W-:-:S02]  /*7c50*/  LOP3.LUT R11, R6, R3, RZ, 0x3c, !PT ;  /* 0x00000003060b7212 */ /* 0x000fc400078e3cff */
[----:B------:R-:W-:Y:S02]  /*7c60*/  @!P5 IADD3 R8, PT, PT, R8, 0x1, RZ ;  /* 0x000000010808d810 */ /* 0x000fe40007ffe0ff */
[----:B------:R-:W-:Y:S02]  /*7c70*/  ISETP.GE.AND P5, PT, R9, RZ, PT ;  /* 0x000000ff0900720c */ /* 0x000fe40003fa6270 */
[----:B------:R-:W-:Y:S01]  /*7c80*/  @P4 IADD3 R5, PT, PT, R5, 0x1, RZ ;  /* 0x0000000105054810 */ /* 0x000fe20007ffe0ff */
[----:B------:R-:W-:Y:S01]  /*7c90*/  @P1 VIADD R8, R8, 0x1 ;  /* 0x0000000108081836 */ /* 0x000fe20000000000 */
[----:B------:R-:W-:Y:S02]  /*7ca0*/  ISETP.GE.AND P4, PT, R11, RZ, PT ;  /* 0x000000ff0b00720c */ /* 0x000fe40003f86270 */
[----:B------:R-:W-:Y:S02]  /*7cb0*/  @!P0 IADD3 R10, PT, PT, R10, 0x1, RZ ;  /* 0x000000010a0a8810 */ /* 0x000fe40007ffe0ff */
[----:B------:R-:W-:-:S02]  /*7cc0*/  ISETP.NE.AND P1, PT, R3, RZ, PT ;  /* 0x000000ff0300720c */ /* 0x000fc40003f25270 */
[----:B------:R-:W-:Y:S01]  /*7cd0*/  LOP3.LUT R13, RZ, R3, RZ, 0x33, !PT ;  /* 0x00000003ff0d7212 */ /* 0x000fe200078e33ff */
[----:B------:R-:W-:Y:S01]  /*7ce0*/  @P6 VIADD R10, R10, 0x1 ;  /* 0x000000010a0a6836 */ /* 0x000fe20000000000 */
[----:B------:R-:W-:Y:S02]  /*7cf0*/  @!P2 IADD3 R7, PT, PT, -R7, RZ, RZ ;  /* 0x000000ff0707a210 */ /* 0x000fe40007ffe1ff */
[----:B------:R-:W-:Y:S02]  /*7d00*/  @!P3 IADD3 R5, PT, PT, -R5, RZ, RZ ;  /* 0x000000ff0505b210 */ /* 0x000fe40007ffe1ff */
[C---:B------:R-:W-:Y:S02]  /*7d10*/  SEL R7, R13.reuse, R7, !P1 ;  /* 0x000000070d077207 */ /* 0x040fe40004800000 */
[----:B------:R-:W-:Y:S02]  /*7d20*/  @!P5 IADD3 R8, PT, PT, -R8, RZ, RZ ;  /* 0x000000ff0808d210 */ /* 0x000fe40007ffe1ff */
[----:B------:R-:W-:Y:S01]  /*7d30*/  SEL R9, R13, R5, !P1 ;  /* 0x000000050d097207 */ /* 0x000fe20004800000 */
[----:B------:R-:W-:Y:S01]  /*7d40*/  IMAD.MOV R5, RZ, RZ, -R7 ;  /* 0x000000ffff057224 */ /* 0x000fe200078e0a07 */
[----:B------:R-:W-:-:S02]  /*7d50*/  @!P4 IADD3 R10, PT, PT, -R10, RZ, RZ ;  /* 0x000000ff0a0ac210 */ /* 0x000fc40007ffe1ff */
[----:B------:R-:W-:Y:S01]  /*7d60*/  SEL R11, R13, R8, !P1 ;  /* 0x000000080d0b7207 */ /* 0x000fe20004800000 */
[----:B------:R-:W-:Y:S01]  /*7d70*/  IMAD R5, R3, R5, R32 ;  /* 0x0000000503057224 */ /* 0x000fe200078e0220 */
[----:B------:R-:W-:Y:S02]  /*7d80*/  IADD3 R8, PT, PT, -R9, RZ, RZ ;  /* 0x000000ff09087210 */ /* 0x000fe40007ffe1ff */
[----:B------:R-:W-:Y:S01]  /*7d90*/  SEL R13, R13, R10, !P1 ;  /* 0x0000000a0d0d7207 */ /* 0x000fe20004800000 */
[----:B------:R-:W-:Y:S02]  /*7da0*/  IMAD.MOV R10, RZ, RZ, -R11 ;  /* 0x000000ffff0a7224 */ /* 0x000fe400078e0a0b */
[----:B------:R-:W-:Y:S01]  /*7db0*/  IMAD R8, R3, R8, R16 ;  /* 0x0000000803087224 */ /* 0x000fe200078e0210 */
[----:B------:R-:W-:Y:S01]  /*7dc0*/  IADD3 R12, PT, PT, -R13, RZ, RZ ;  /* 0x000000ff0d0c7210 */ /* 0x000fe20007ffe1ff */
[----:B------:R-:W-:Y:S02]  /*7dd0*/  IMAD R5, R0, R7, R5 ;  /* 0x0000000700057224 */ /* 0x000fe400078e0205 */
[----:B------:R-:W-:-:S02]  /*7de0*/  IMAD R7, R3, R10, R18 ;  /* 0x0000000a03077224 */ /* 0x000fc400078e0212 */
[C---:B------:R-:W-:Y:S01]  /*7df0*/  IMAD R8, R0.reuse, R9, R8 ;  /* 0x0000000900087224 */ /* 0x040fe200078e0208 */
[----:B------:R-:W-:Y:S01]  /*7e00*/  LEA R5, R5, UR4, 0x2 ;  /* 0x0000000405057c11 */ /* 0x000fe2000f8e10ff */
[C---:B------:R-:W-:Y:S02]  /*7e10*/  IMAD R9, R3.reuse, R12, R6 ;  /* 0x0000000c03097224 */ /* 0x040fe400078e0206 */
[----:B------:R-:W-:Y:S01]  /*7e20*/  IMAD R11, R0, R11, R7 ;  /* 0x0000000b000b7224 */ /* 0x000fe200078e0207 */
[----:B------:R-:W-:Y:S01]  /*7e30*/  LEA R7, R8, UR4, 0x2 ;  /* 0x0000000408077c11 */ /* 0x000fe2000f8e10ff */
[----:B------:R-:W-:Y:S01]  /*7e40*/  IMAD R9, R0, R13, R9 ;  /* 0x0000000d00097224 */ /* 0x000fe200078e0209 */
[----:B------:R-:W0:Y:S01]  /*7e50*/  LDS R5, [R5] ;  /* 0x0000000005057984 */ /* 0x000e220000000800 */
[----:B------:R-:W-:Y:S01]  /*7e60*/  IMAD R13, R3, UR6, R32 ;  /* 0x00000006030d7c24 */ /* 0x000fe2000f8e0220 */
[----:B------:R-:W-:Y:S02]  /*7e70*/  LEA R11, R11, UR4, 0x2 ;  /* 0x000000040b0b7c11 */ /* 0x000fe4000f8e10ff */
[----:B------:R-:W-:Y:S01]  /*7e80*/  LEA R10, R9, UR4, 0x2 ;  /* 0x00000004090a7c11 */ /* 0x000fe2000f8e10ff */
[----:B------:R-:W1:Y:S01]  /*7e90*/  LDS R7, [R7] ;  /* 0x0000000007077984 */ /* 0x000e620000000800 */
[----:B------:R-:W-:-:S02]  /*7ea0*/  IADD3 R15, PT, PT, R13, UR14, RZ ;  /* 0x0000000e0d0f7c10 */ /* 0x000fc4000fffe0ff */
[-C--:B------:R-:W-:Y:S01]  /*7eb0*/  IADD3 R9, P0, PT, R13, R28.reuse, RZ ;  /* 0x0000001c0d097210 */ /* 0x080fe20007f1e0ff */
[----:B------:R2:W3:Y:S01]  /*7ec0*/  LDS R17, [R11] ;  /* 0x000000000b117984 */ /* 0x0004e20000000800 */
[C---:B------:R-:W-:Y:S01]  /*7ed0*/  IADD3 R20, P1, PT, R15.reuse, R28, RZ ;  /* 0x0000001c0f147210 */ /* 0x040fe20007f3e0ff */
[----:B------:R-:W-:Y:S01]  /*7ee0*/  VIADD R21, R15, UR14 ;  /* 0x0000000e0f157c36 */ /* 0x000fe20008000000 */
[----:B------:R-:W-:Y:S01]  /*7ef0*/  LEA.HI.X.SX32 R12, R13, R30, 0x1, P0 ;  /* 0x0000001e0d0c7211 */ /* 0x000fe200000f0eff */
[----:B------:R4:W5:Y:S01]  /*7f00*/  LDS R19, [R10] ;  /* 0x000000000a137984 */ /* 0x0009620000000800 */
[----:B------:R-:W-:Y:S02]  /*7f10*/  LEA R8, P0, R9, UR8, 0x2 ;  /* 0x0000000809087c11 */ /* 0x000fe4000f8010ff */
[C---:B------:R-:W-:Y:S02]  /*7f20*/  IADD3 R13, PT, PT, R21.reuse, UR14, RZ ;  /* 0x0000000e150d7c10 */ /* 0x040fe4000fffe0ff */
[----:B------:R-:W-:-:S02]  /*7f30*/  IADD3 R18, P2, PT, R21, R28, RZ ;  /* 0x0000001c15127210 */ /* 0x000fc40007f5e0ff */
[----:B--2---:R-:W-:Y:S02]  /*7f40*/  LEA.HI.X.SX32 R11, R15, R30, 0x1, P1 ;  /* 0x0000001e0f0b7211 */ /* 0x004fe400008f0eff */
[----:B------:R-:W-:Y:S02]  /*7f50*/  IADD3 R15, P3, PT, R13, R28, RZ ;  /* 0x0000001c0d0f7210 */ /* 0x000fe40007f7e0ff */
[----:B------:R-:W-:Y:S02]  /*7f60*/  LEA.HI.X R9, R9, UR9, R12, 0x2, P0 ;  /* 0x0000000909097c11 */ /* 0x000fe400080f140c */
[----:B----4-:R-:W-:Y:S02]  /*7f70*/  LEA R10, P0, R20, UR8, 0x2 ;  /* 0x00000008140a7c11 */ /* 0x010fe4000f8010ff */
[----:B------:R-:W-:Y:S02]  /*7f80*/  LEA.HI.X.SX32 R21, R21, R30, 0x1, P2 ;  /* 0x0000001e15157211 */ /* 0x000fe400010f0eff */
[----:B------:R-:W-:-:S02]  /*7f90*/  LEA R12, P1, R18, UR8, 0x2 ;  /* 0x00000008120c7c11 */ /* 0x000fc4000f8210ff */
[----:B------:R-:W-:Y:S02]  /*7fa0*/  LEA.HI.X.SX32 R16, R13, R30, 0x1, P3 ;  /* 0x0000001e0d107211 */ /* 0x000fe400018f0eff */
[C---:B------:R-:W-:Y:S02]  /*7fb0*/  LEA R14, P2, R15.reuse, UR8, 0x2 ;  /* 0x000000080f0e7c11 */ /* 0x040fe4000f8410ff */
[----:B------:R-:W-:Y:S02]  /*7fc0*/  LEA.HI.X R11, R20, UR9, R11, 0x2, P0 ;  /* 0x00000009140b7c11 */ /* 0x000fe400080f140b */
[----:B------:R-:W-:Y:S02]  /*7fd0*/  LEA.HI.X R13, R18, UR9, R21, 0x2, P1 ;  /* 0x00000009120d7c11 */ /* 0x000fe400088f1415 */
[----:B------:R-:W-:Y:S01]  /*7fe0*/  LEA.HI.X R15, R15, UR9, R16, 0x2, P2 ;  /* 0x000000090f0f7c11 */ /* 0x000fe200090f1410 */
[----:B0-----:R2:W-:Y:S01]  /*7ff0*/  STG.E desc[UR12][R8.64], R5 ;  /* 0x0000000508007986 */ /* 0x0015e2000c10190c */
[----:B------:R-:W-:-:S03]  /*8000*/  IADD3 R32, PT, PT, R6, UR14, RZ ;  /* 0x0000000e06207c10 */ /* 0x000fc6000fffe0ff */
[----:B-1----:R2:W-:Y:S01]  /*8010*/  STG.E desc[UR12][R10.64], R7 ;  /* 0x000000070a007986 */ /* 0x0025e2000c10190c */
[----:B------:R-:W-:-:S03]  /*8020*/  ISETP.GE.AND P0, PT, R32, R31, PT ;  /* 0x0000001f2000720c */ /* 0x000fc60003f06270 */
[----:B---3--:R2:W-:Y:S04]  /*8030*/  STG.E desc[UR12][R12.64], R17 ;  /* 0x000000110c007986 */ /* 0x0085e8000c10190c */
[----:B-----5:R2:W-:Y:S06]  /*8040*/  STG.E desc[UR12][R14.64], R19 ;  /* 0x000000130e007986 */ /* 0x0205ec000c10190c */
[----:B------:R-:W-:Y:S05]  /*8050*/  @!P0 BRA `(.L_x_108) ;  /* 0xfffffff800348947 */ /* 0x000fea000383ffff */
[----:B------:R-:W-:Y:S05]  /*8060*/  EXIT ;  /* 0x000000000000794d */ /* 0x000fea0003800000 */
        .weak           $__internal_0_$__cuda_sm20_rcp_rn_f32_slowpath
        .type           $__internal_0_$__cuda_sm20_rcp_rn_f32_slowpath,@function
        .size           $__internal_0_$__cuda_sm20_rcp_rn_f32_slowpath,($__internal_1_$__cuda_sm20_sqrt_rn_f32_slowpath - $__internal_0_$__cuda_sm20_rcp_rn_f32_slowpath)
$__internal_0_$__cuda_sm20_rcp_rn_f32_slowpath:
[----:B------:R-:W-:Y:S01]  /*8070*/  IMAD.SHL.U32 R0, R2, 0x2, RZ ;  /* 0x0000000202007824 */ /* 0x000fe200078e00ff */
[----:B------:R-:W-:Y:S04]  /*8080*/  BSSY.RECONVERGENT B1, `(.L_x_109) ;  /* 0x0000030000017945 */ /* 0x000fe80003800200 */
[----:B------:R-:W-:-:S04]  /*8090*/  SHF.R.U32.HI R9, RZ, 0x18, R0 ;  /* 0x00000018ff097819 */ /* 0x000fc80000011600 */
[----:B------:R-:W-:-:S13]  /*80a0*/  ISETP.NE.U32.AND P0, PT, R9, RZ, PT ;  /* 0x000000ff0900720c */ /* 0x000fda0003f05070 */
[----:B------:R-:W-:Y:S05]  /*80b0*/  @P0 BRA `(.L_x_110) ;  /* 0x0000000000280947 */ /* 0x000fea0003800000 */
[----:B------:R-:W-:-:S04]  /*80c0*/  SHF.L.U32 R0, R2, 0x1, RZ ;  /* 0x0000000102007819 */ /* 0x000fc800000006ff */
[----:B------:R-:W-:-:S13]  /*80d0*/  ISETP.NE.AND P0, PT, R0, RZ, PT ;  /* 0x000000ff0000720c */ /* 0x000fda0003f05270 */
[----:B------:R-:W-:Y:S01]  /*80e0*/  @P0 FFMA R5, R2, 1.84467440737095516160e+19, RZ ;  /* 0x5f80000002050823 */ /* 0x000fe200000000ff */
[----:B------:R-:W-:Y:S08]  /*80f0*/  @!P0 MUFU.RCP R4, R2 ;  /* 0x0000000200048308 */ /* 0x000ff00000001000 */
[----:B------:R-:W0:Y:S02]  /*8100*/  @P0 MUFU.RCP R0, R5 ;  /* 0x0000000500000308 */ /* 0x000e240000001000 */
[----:B0-----:R-:W-:-:S04]  /*8110*/  @P0 FFMA R6, R5, R0, -1 ;  /* 0xbf80000005060423 */ /* 0x001fc80000000000 */
[----:B------:R-:W-:-:S04]  /*8120*/  @P0 FADD.FTZ R7, -R6, -RZ ;  /* 0x800000ff06070221 */ /* 0x000fc80000010100 */
[----:B------:R-:W-:-:S04]  /*8130*/  @P0 FFMA R0, R0, R7, R0 ;  /* 0x0000000700000223 */ /* 0x000fc80000000000 */
[----:B------:R-:W-:Y:S01]  /*8140*/  @P0 FFMA R4, R0, 1.84467440737095516160e+19, RZ ;  /* 0x5f80000000040823 */ /* 0x000fe200000000ff */
[----:B------:R-:W-:Y:S06]  /*8150*/  BRA `(.L_x_111) ;  /* 0x0000000000887947 */ /* 0x000fec0003800000 */
.L_x_110:
[----:B------:R-:W-:-:S04]  /*8160*/  IADD3 R10, PT, PT, R9, -0xfd, RZ ;  /* 0xffffff03090a7810 */ /* 0x000fc80007ffe0ff */
[----:B------:R-:W-:-:S13]  /*8170*/  ISETP.GT.U32.AND P0, PT, R10, 0x1, PT ;  /* 0x000000010a00780c */ /* 0x000fda0003f04070 */
[----:B------:R-:W-:Y:S05]  /*8180*/  @P0 BRA `(.L_x_112) ;  /* 0x0000000000780947 */ /* 0x000fea0003800000 */
[----:B------:R-:W-:Y:S01]  /*8190*/  LOP3.LUT R0, R2, 0x7fffff, RZ, 0xc0, !PT ;  /* 0x007fffff02007812 */ /* 0x000fe200078ec0ff */
[----:B------:R-:W-:-:S03]  /*81a0*/  IMAD.MOV.U32 R7, RZ, RZ, 0x3 ;  /* 0x00000003ff077424 */ /* 0x000fc600078e00ff */
[----:B------:R-:W-:Y:S02]  /*81b0*/  LOP3.LUT R0, R0, 0x3f800000, RZ, 0xfc, !PT ;  /* 0x3f80000000007812 */ /* 0x000fe400078efcff */
[----:B------:R-:W-:Y:S02]  /*81c0*/  SHF.L.U32 R7, R7, R10, RZ ;  /* 0x0000000a07077219 */ /* 0x000fe400000006ff */
[----:B------:R-:W0:Y:S02]  /*81d0*/  MUFU.RCP R5, R0 ;  /* 0x0000000000057308 */ /* 0x000e240000001000 */
[----:B0-----:R-:W-:-:S04]  /*81e0*/  FFMA R4, R0, R5, -1 ;  /* 0xbf80000000047423 */ /* 0x001fc80000000005 */
[----:B------:R-:W-:-:S04]  /*81f0*/  FADD.FTZ R4, -R4, -RZ ;  /* 0x800000ff04047221 */ /* 0x000fc80000010100 */
[CCC-:B------:R-:W-:Y:S01]  /*8200*/  FFMA.RM R6, R5.reuse, R4.reuse, R5.reuse ;  /* 0x0000000405067223 */ /* 0x1c0fe20000004005 */
[----:B------:R-:W-:-:S04]  /*8210*/  FFMA.RP R5, R5, R4, R5 ;  /* 0x0000000405057223 */ /* 0x000fc80000008005 */
[C---:B------:R-:W-:Y:S02]  /*8220*/  LOP3.LUT R4, R6.reuse, 0x7fffff, RZ, 0xc0, !PT ;  /* 0x007fffff06047812 */ /* 0x040fe400078ec0ff */
[----:B------:R-:W-:Y:S02]  /*8230*/  FSETP.NEU.FTZ.AND P0, PT, R6, R5, PT ;  /* 0x000000050600720b */ /* 0x000fe40003f1d000 */
[----:B------:R-:W-:Y:S02]  /*8240*/  LOP3.LUT R4, R4, 0x800000, RZ, 0xfc, !PT ;  /* 0x0080000004047812 */ /* 0x000fe400078efcff */
[----:B------:R-:W-:Y:S02]  /*8250*/  SEL R5, RZ, 0xffffffff, !P0 ;  /* 0xffffffffff057807 */ /* 0x000fe40004000000 */
[----:B------:R-:W-:Y:S02]  /*8260*/  LOP3.LUT R7, R7, R4, RZ, 0xc0, !PT ;  /* 0x0000000407077212 */ /* 0x000fe400078ec0ff */
[----:B------:R-:W-:-:S02]  /*8270*/  IADD3 R5, PT, PT, -R5, RZ, RZ ;  /* 0x000000ff05057210 */ /* 0x000fc40007ffe1ff */
[-C--:B------:R-:W-:Y:S02]  /*8280*/  SHF.R.U32.HI R7, RZ, R10.reuse, R7 ;  /* 0x0000000aff077219 */ /* 0x080fe40000011607 */
[--C-:B------:R-:W-:Y:S01]  /*8290*/  LOP3.LUT P1, RZ, R5, R10, R4.reuse, 0xf8, !PT ;  /* 0x0000000a05ff7212 */ /* 0x100fe2000782f804 */
[----:B------:R-:W-:Y:S01]  /*82a0*/  VIADD R5, R9, 0xffffff04 ;  /* 0xffffff0409057836 */ /* 0x000fe20000000000 */
[C---:B------:R-:W-:Y:S02]  /*82b0*/  LOP3.LUT P0, RZ, R7.reuse, 0x1, RZ, 0xc0, !PT ;  /* 0x0000000107ff7812 */ /* 0x040fe4000780c0ff */
[----:B------:R-:W-:Y:S02]  /*82c0*/  LOP3.LUT P2, RZ, R7, 0x2, RZ, 0xc0, !PT ;  /* 0x0000000207ff7812 */ /* 0x000fe4000784c0ff */
[----:B------:R-:W-:Y:S02]  /*82d0*/  SHF.R.U32.HI R5, RZ, R5, R4 ;  /* 0x00000005ff057219 */ /* 0x000fe40000011604 */
[----:B------:R-:W-:-:S02]  /*82e0*/  PLOP3.LUT P0, PT, P0, P1, P2, 0xe0, 0x0 ;  /* 0x000000000000781c */ /* 0x000fc40000703c20 */
[----:B------:R-:W-:Y:S02]  /*82f0*/  LOP3.LUT P1, RZ, R2, 0x7fffff, RZ, 0xc0, !PT ;  /* 0x007fffff02ff7812 */ /* 0x000fe4000782c0ff */
[----:B------:R-:W-:-:S04]  /*8300*/  SEL R0, RZ, 0x1, !P0 ;  /* 0x00000001ff007807 */ /* 0x000fc80004000000 */
[----:B------:R-:W-:-:S04]  /*8310*/  IADD3 R0, PT, PT, -R0, RZ, RZ ;  /* 0x000000ff00007210 */ /* 0x000fc80007ffe1ff */
[----:B------:R-:W-:-:S13]  /*8320*/  ISETP.GE.AND P0, PT, R0, RZ, PT ;  /* 0x000000ff0000720c */ /* 0x000fda0003f06270 */
[----:B------:R-:W-:-:S04]  /*8330*/  @!P0 IADD3 R5, PT, PT, R5, 0x1, RZ ;  /* 0x0000000105058810 */ /* 0x000fc80007ffe0ff */
[----:B------:R-:W-:-:S04]  /*8340*/  @!P1 SHF.L.U32 R5, R5, 0x1, RZ ;  /* 0x0000000105059819 */ /* 0x000fc800000006ff */
[----:B------:R-:W-:Y:S01]  /*8350*/  LOP3.LUT R4, R5, 0x80000000, R2, 0xf8, !PT ;  /* 0x8000000005047812 */ /* 0x000fe200078ef802 */
[----:B------:R-:W-:Y:S06]  /*8360*/  BRA `(.L_x_111) ;  /* 0x0000000000047947 */ /* 0x000fec0003800000 */
.L_x_112:
[----:B------:R0:W1:Y:S02]  /*8370*/  MUFU.RCP R4, R2 ;  /* 0x0000000200047308 */ /* 0x0000640000001000 */
.L_x_111:
[----:B------:R-:W-:Y:S05]  /*8380*/  BSYNC.RECONVERGENT B1 ;  /* 0x0000000000017941 */ /* 0x000fea0003800200 */
.L_x_109:
[----:B------:R-:W-:Y:S02]  /*8390*/  HFMA2 R5, -RZ, RZ, 0, 0 ;  /* 0x00000000ff057431 */ /* 0x000fe400000001ff */
[----:B01----:R-:W-:Y:S01]  /*83a0*/  IMAD.MOV.U32 R2, RZ, RZ, R4 ;  /* 0x000000ffff027224 */ /* 0x003fe200078e0004 */
[----:B------:R-:W-:-:S04]  /*83b0*/  MOV R4, R8 ;  /* 0x0000000800047202 */ /* 0x000fc80000000f00 */
[----:B------:R-:W-:Y:S05]  /*83c0*/  RET.REL.NODEC R4 `(_Z22flash_attention_kernelPfS_S_S_ii) ;  /* 0xffffff7c040c7950 */ /* 0x000fea0003c3ffff */
        .weak           $__internal_1_$__cuda_sm20_sqrt_rn_f32_slowpath
        .type           $__internal_1_$__cuda_sm20_sqrt_rn_f32_slowpath,@function
        .size           $__internal_1_$__cuda_sm20_sqrt_rn_f32_slowpath,($__internal_2_$__cuda_sm3x_div_rn_noftz_f32_slowpath - $__internal_1_$__cuda_sm20_sqrt_rn_f32_slowpath)
$__internal_1_$__cuda_sm20_sqrt_rn_f32_slowpath:
[----:B------:R-:W-:-:S13]  /*83d0*/  LOP3.LUT P0, RZ, R0, 0x7fffffff, RZ, 0xc0, !PT ;  /* 0x7fffffff00ff7812 */ /* 0x000fda000780c0ff */
[----:B------:R-:W-:Y:S01]  /*83e0*/  @!P0 IMAD.MOV.U32 R2, RZ, RZ, R0 ;  /* 0x000000ffff028224 */ /* 0x000fe200078e0000 */
[----:B------:R-:W-:Y:S06]  /*83f0*/  @!P0 BRA `(.L_x_113) ;  /* 0x0000000000408947 */ /* 0x000fec0003800000 */
[----:B------:R-:W-:-:S13]  /*8400*/  FSETP.GEU.FTZ.AND P0, PT, R0, RZ, PT ;  /* 0x000000ff0000720b */ /* 0x000fda0003f1e000 */
[----:B------:R-:W-:Y:S01]  /*8410*/  @!P0 MOV R2, 0x7fffffff ;  /* 0x7fffffff00028802 */ /* 0x000fe20000000f00 */
[----:B------:R-:W-:Y:S06]  /*8420*/  @!P0 BRA `(.L_x_113) ;  /* 0x0000000000348947 */ /* 0x000fec0003800000 */
[----:B------:R-:W-:-:S13]  /*8430*/  FSETP.GTU.FTZ.AND P0, PT, |R0|, +INF , PT ;  /* 0x7f8000000000780b */ /* 0x000fda0003f1c200 */
[----:B------:R-:W-:Y:S01]  /*8440*/  @P0 FADD.FTZ R2, R0, 1 ;  /* 0x3f80000000020421 */ /* 0x000fe20000010000 */
[----:B------:R-:W-:Y:S06]  /*8450*/  @P0 BRA `(.L_x_113) ;  /* 0x0000000000280947 */ /* 0x000fec0003800000 */
[----:B------:R-:W-:-:S13]  /*8460*/  FSETP.NEU.FTZ.AND P0, PT, |R0|, +INF , PT ;  /* 0x7f8000000000780b */ /* 0x000fda0003f1d200 */
[----:B------:R-:W-:-:S04]  /*8470*/  @P0 FFMA R4, R0, 1.84467440737095516160e+19, RZ ;  /* 0x5f80000000040823 */ /* 0x000fc800000000ff */
[----:B------:R-:W0:Y:S02]  /*8480*/  @P0 MUFU.RSQ R5, R4 ;  /* 0x0000000400050308 */ /* 0x000e240000001400 */
[----:B0-----:R-:W-:Y:S01]  /*8490*/  @P0 FMUL.FTZ R7, R4, R5 ;  /* 0x0000000504070220 */ /* 0x001fe20000410000 */
[----:B------:R-:W-:-:S03]  /*84a0*/  @P0 FMUL.FTZ R5, R5, 0.5 ;  /* 0x3f00000005050820 */ /* 0x000fc60000410000 */
[----:B------:R-:W-:-:S04]  /*84b0*/  @P0 FADD.FTZ R2, -R7, -RZ ;  /* 0x800000ff07020221 */ /* 0x000fc80000010100 */
[----:B------:R-:W-:Y:S01]  /*84c0*/  @P0 FFMA R6, R7, R2, R4 ;  /* 0x0000000207060223 */ /* 0x000fe20000000004 */
[----:B------:R-:W-:-:S03]  /*84d0*/  @!P0 MOV R2, R0 ;  /* 0x0000000000028202 */ /* 0x000fc60000000f00 */
[----:B------:R-:W-:-:S04]  /*84e0*/  @P0 FFMA R5, R6, R5, R7 ;  /* 0x0000000506050223 */ /* 0x000fc80000000007 */
[----:B------:R-:W-:-:S07]  /*84f0*/  @P0 FMUL.FTZ R2, R5, 2.3283064365386962891e-10 ;  /* 0x2f80000005020820 */ /* 0x000fce0000410000 */
.L_x_113:
[----:B------:R-:W-:Y:S02]  /*8500*/  HFMA2 R5, -RZ, RZ, 0, 0 ;  /* 0x00000000ff057431 */ /* 0x000fe400000001ff */
[----:B------:R-:W-:-:S04]  /*8510*/  IMAD.MOV.U32 R4, RZ, RZ, R8 ;  /* 0x000000ffff047224 */ /* 0x000fc800078e0008 */
[----:B------:R-:W-:Y:S05]  /*8520*/  RET.REL.NODEC R4 `(_Z22flash_attention_kernelPfS_S_S_ii) ;  /* 0xffffff7804b47950 */ /* 0x000fea0003c3ffff */
        .weak           $__internal_2_$__cuda_sm3x_div_rn_noftz_f32_slowpath
        .type           $__internal_2_$__cuda_sm3x_div_rn_noftz_f32_slowpath,@function
        .size           $__internal_2_$__cuda_sm3x_div_rn_noftz_f32_slowpath,(.L_x_128 - $__internal_2_$__cuda_sm3x_div_rn_noftz_f32_slowpath)
$__internal_2_$__cuda_sm3x_div_rn_noftz_f32_slowpath:
[----:B------:R-:W-:Y:S01]  /*8530*/  SHF.R.U32.HI R13, RZ, 0x17, R3 ;  /* 0x00000017ff0d7819 */ /* 0x000fe20000011603 */
[----:B------:R-:W-:Y:S01]  /*8540*/  BSSY.RECONVERGENT B2, `(.L_x_114) ;  /* 0x0000062000027945 */ /* 0x000fe20003800200 */
[----:B------:R-:W-:Y:S02]  /*8550*/  SHF.R.U32.HI R0, RZ, 0x17, R4 ;  /* 0x00000017ff007819 */ /* 0x000fe40000011604 */
[----:B------:R-:W-:Y:S02]  /*8560*/  LOP3.LUT R20, R13, 0xff, RZ, 0xc0, !PT ;  /* 0x000000ff0d147812 */ /* 0x000fe400078ec0ff */
[----:B------:R-:W-:Y:S02]  /*8570*/  LOP3.LUT R18, R0, 0xff, RZ, 0xc0, !PT ;  /* 0x000000ff00127812 */ /* 0x000fe400078ec0ff */
[----:B------:R-:W-:-:S03]  /*8580*/  IADD3 R15, PT, PT, R20, -0x1, RZ ;  /* 0xffffffff140f7810 */ /* 0x000fc60007ffe0ff */
[----:B------:R-:W-:Y:S01]  /*8590*/  VIADD R0, R18, 0xffffffff ;  /* 0xffffffff12007836 */ /* 0x000fe20000000000 */
[----:B------:R-:W-:-:S04]  /*85a0*/  ISETP.GT.U32.AND P0, PT, R15, 0xfd, PT ;  /* 0x000000fd0f00780c */ /* 0x000fc80003f04070 */
[----:B------:R-:W-:-:S13]  /*85b0*/  ISETP.GT.U32.OR P0, PT, R0, 0xfd, P0 ;  /* 0x000000fd0000780c */ /* 0x000fda0000704470 */
[----:B------:R-:W-:Y:S01]  /*85c0*/  @!P0 MOV R13, RZ ;  /* 0x000000ff000d8202 */ /* 0x000fe20000000f00 */
[----:B------:R-:W-:Y:S06]  /*85d0*/  @!P0 BRA `(.L_x_115) ;  /* 0x00000000005c8947 */ /* 0x000fec0003800000 */
[----:B------:R-:W-:Y:S02]  /*85e0*/  FSETP.GTU.FTZ.AND P0, PT, |R4|, +INF , PT ;  /* 0x7f8000000400780b */ /* 0x000fe40003f1c200 */
[----:B------:R-:W-:-:S04]  /*85f0*/  FSETP.GTU.FTZ.AND P1, PT, |R3|, +INF , PT ;  /* 0x7f8000000300780b */ /* 0x000fc80003f3c200 */
[----:B------:R-:W-:-:S13]  /*8600*/  PLOP3.LUT P0, PT, P0, P1, PT, 0xf8, 0x8f ;  /* 0x00000000008f781c */ /* 0x000fda0000703f70 */
[----:B------:R-:W-:Y:S05]  /*8610*/  @P0 BRA `(.L_x_116) ;  /* 0x00000004004c0947 */ /* 0x000fea0003800000 */
[----:B------:R-:W-:-:S13]  /*8620*/  LOP3.LUT P0, RZ, R3, 0x7fffffff, R4, 0xc8, !PT ;  /* 0x7fffffff03ff7812 */ /* 0x000fda000780c804 */
[----:B------:R-:W-:Y:S05]  /*8630*/  @!P0 BRA `(.L_x_117) ;  /* 0x00000004003c8947 */ /* 0x000fea0003800000 */
[C---:B------:R-:W-:Y:S02]  /*8640*/  FSETP.NEU.FTZ.AND P1, PT, |R4|.reuse, +INF , PT ;  /* 0x7f8000000400780b */ /* 0x040fe40003f3d200 */
[----:B------:R-:W-:Y:S02]  /*8650*/  FSETP.NEU.FTZ.AND P3, PT, |R3|, +INF , PT ;  /* 0x7f8000000300780b */ /* 0x000fe40003f7d200 */
[----:B------:R-:W-:-:S11]  /*8660*/  FSETP.NEU.FTZ.AND P0, PT, |R4|, +INF , PT ;  /* 0x7f8000000400780b */ /* 0x000fd60003f1d200 */
[----:B------:R-:W-:Y:S05]  /*8670*/  @!P3 BRA !P1, `(.L_x_117) ;  /* 0x00000004002cb947 */ /* 0x000fea0004800000 */
[----:B------:R-:W-:-:S04]  /*8680*/  LOP3.LUT P1, RZ, R4, 0x7fffffff, RZ, 0xc0, !PT ;  /* 0x7fffffff04ff7812 */ /* 0x000fc8000782c0ff */
[----:B------:R-:W-:-:S13]  /*8690*/  PLOP3.LUT P1, PT, P3, P1, PT, 0x2f, 0xf2 ;  /* 0x0000000000f2781c */ /* 0x000fda0001f22577 */
[----:B------:R-:W-:Y:S05]  /*86a0*/  @P1 BRA `(.L_x_118) ;  /* 0x0000000400181947 */ /* 0x000fea0003800000 */
[----:B------:R-:W-:-:S04]  /*86b0*/  LOP3.LUT P1, RZ, R3, 0x7fffffff, RZ, 0xc0, !PT ;  /* 0x7fffffff03ff7812 */ /* 0x000fc8000782c0ff */
[----:B------:R-:W-:-:S13]  /*86c0*/  PLOP3.LUT P0, PT, P0, P1, PT, 0x2f, 0xf2 ;  /* 0x0000000000f2781c */ /* 0x000fda0000702577 */
[----:B------:R-:W-:Y:S05]  /*86d0*/  @P0 BRA `(.L_x_119) ;  /* 0x0000000400000947 */ /* 0x000fea0003800000 */
[----:B------:R-:W-:Y:S02]  /*86e0*/  ISETP.GE.AND P0, PT, R0, RZ, PT ;  /* 0x000000ff0000720c */ /* 0x000fe40003f06270 */
[----:B------:R-:W-:-:S11]  /*86f0*/  ISETP.GE.AND P1, PT, R15, RZ, PT ;  /* 0x000000ff0f00720c */ /* 0x000fd60003f26270 */
[----:B------:R-:W-:Y:S01]  /*8700*/  @P0 MOV R13, RZ ;  /* 0x000000ff000d0202 */ /* 0x000fe20000000f00 */
[----:B------:R-:W-:Y:S02]  /*8710*/  @!P0 IMAD.MOV.U32 R13, RZ, RZ, -0x40 ;  /* 0xffffffc0ff0d8424 */ /* 0x000fe400078e00ff */
[----:B------:R-:W-:Y:S01]  /*8720*/  @!P0 FFMA R4, R4, 1.84467440737095516160e+19, RZ ;  /* 0x5f80000004048823 */ /* 0x000fe200000000ff */
[----:B------:R-:W-:Y:S02]  /*8730*/  @!P1 FFMA R3, R3, 1.84467440737095516160e+19, RZ ;  /* 0x5f80000003039823 */ /* 0x000fe400000000ff */
[----:B------:R-:W-:-:S07]  /*8740*/  @!P1 IADD3 R13, PT, PT, R13, 0x40, RZ ;  /* 0x000000400d0d9810 */ /* 0x000fce0007ffe0ff */
.L_x_115:
[----:B------:R-:W-:Y:S01]  /*8750*/  LEA R0, R20, 0xc0800000, 0x17 ;  /* 0xc080000014007811 */ /* 0x000fe200078eb8ff */
[----:B------:R-:W-:Y:S03]  /*8760*/  BSSY.RECONVERGENT B3, `(.L_x_120) ;  /* 0x0000036000037945 */ /* 0x000fe60003800200 */
[----:B------:R-:W-:Y:S01]  /*8770*/  IADD3 R15, PT, PT, -R0, R3, RZ ;  /* 0x00000003000f7210 */ /* 0x000fe20007ffe1ff */
[----:B------:R-:W-:-:S03]  /*8780*/  VIADD R3, R18, 0xffffff81 ;  /* 0xffffff8112037836 */ /* 0x000fc60000000000 */
[----:B------:R-:W0:Y:S01]  /*8790*/  MUFU.RCP R16, R15 ;  /* 0x0000000f00107308 */ /* 0x000e220000001000 */
[----:B------:R-:W-:Y:S01]  /*87a0*/  FADD.FTZ R17, -R15, -RZ ;  /* 0x800000ff0f117221 */ /* 0x000fe20000010100 */
[----:B------:R-:W-:-:S03]  /*87b0*/  IMAD R0, R3, -0x800000, R4 ;  /* 0xff80000003007824 */ /* 0x000fc600078e0204 */
[----:B0-----:R-:W-:-:S04]  /*87c0*/  FFMA R19, R16, R17, 1 ;  /* 0x3f80000010137423 */ /* 0x001fc80000000011 */
[----:B------:R-:W-:-:S04]  /*87d0*/  FFMA R21, R16, R19, R16 ;  /* 0x0000001310157223 */ /* 0x000fc80000000010 */
[----:B------:R-:W-:-:S04]  /*87e0*/  FFMA R4, R0, R21, RZ ;  /* 0x0000001500047223 */ /* 0x000fc800000000ff */
[----:B------:R-:W-:-:S04]  /*87f0*/  FFMA R19, R17, R4, R0 ;  /* 0x0000000411137223 */ /* 0x000fc80000000000 */
[----:B------:R-:W-:Y:S01]  /*8800*/  FFMA R16, R21, R19, R4 ;  /* 0x0000001315107223 */ /* 0x000fe20000000004 */
[----:B------:R-:W-:-:S03]  /*8810*/  IADD3 R4, PT, PT, R3, 0x7f, -R20 ;  /* 0x0000007f03047810 */ /* 0x000fc60007ffe814 */
[----:B------:R-:W-:Y:S01]  /*8820*/  FFMA R17, R17, R16, R0 ;  /* 0x0000001011117223 */ /* 0x000fe20000000000 */
[----:B------:R-:W-:-:S03]  /*8830*/  IADD3 R4, PT, PT, R4, R13, RZ ;  /* 0x0000000d04047210 */ /* 0x000fc60007ffe0ff */
[----:B------:R-:W-:-:S05]  /*8840*/  FFMA R0, R21, R17, R16 ;  /* 0x0000001115007223 */ /* 0x000fca0000000010 */
[----:B------:R-:W-:-:S04]  /*8850*/  SHF.R.U32.HI R3, RZ, 0x17, R0 ;  /* 0x00000017ff037819 */ /* 0x000fc80000011600 */
[----:B------:R-:W-:-:S04]  /*8860*/  LOP3.LUT R3, R3, 0xff, RZ, 0xc0, !PT ;  /* 0x000000ff03037812 */ /* 0x000fc800078ec0ff */
[----:B------:R-:W-:-:S05]  /*8870*/  IADD3 R15, PT, PT, R3, R4, RZ ;  /* 0x00000004030f7210 */ /* 0x000fca0007ffe0ff */
[----:B------:R-:W-:-:S05]  /*8880*/  VIADD R3, R15, 0xffffffff ;  /* 0xffffffff0f037836 */ /* 0x000fca0000000000 */
[----:B------:R-:W-:-:S13]  /*8890*/  ISETP.GE.U32.AND P0, PT, R3, 0xfe, PT ;  /* 0x000000fe0300780c */ /* 0x000fda0003f06070 */
[----:B------:R-:W-:Y:S05]  /*88a0*/  @!P0 BRA `(.L_x_121) ;  /* 0x0000000000808947 */ /* 0x000fea0003800000 */
[----:B------:R-:W-:-:S13]  /*88b0*/  ISETP.GT.AND P0, PT, R15, 0xfe, PT ;  /* 0x000000fe0f00780c */ /* 0x000fda0003f04270 */
[----:B------:R-:W-:Y:S05]  /*88c0*/  @P0 BRA `(.L_x_122) ;  /* 0x00000000006c0947 */ /* 0x000fea0003800000 */
[----:B------:R-:W-:-:S13]  /*88d0*/  ISETP.GE.AND P0, PT, R15, 0x1, PT ;  /* 0x000000010f00780c */ /* 0x000fda0003f06270 */
[----:B------:R-:W-:Y:S05]  /*88e0*/  @P0 BRA `(.L_x_123) ;  /* 0x0000000000740947 */ /* 0x000fea0003800000 */
[----:B------:R-:W-:Y:S02]  /*88f0*/  ISETP.GE.AND P0, PT, R15, -0x18, PT ;  /* 0xffffffe80f00780c */ /* 0x000fe40003f06270 */
[----:B------:R-:W-:-:S11]  /*8900*/  LOP3.LUT R0, R0, 0x80000000, RZ, 0xc0, !PT ;  /* 0x8000000000007812 */ /* 0x000fd600078ec0ff */
[----:B------:R-:W-:Y:S05]  /*8910*/  @!P0 BRA `(.L_x_123) ;  /* 0x0000000000688947 */ /* 0x000fea0003800000 */
[CCC-:B------:R-:W-:Y:S01]  /*8920*/  FFMA.RZ R3, R21.reuse, R17.reuse, R16.reuse ;  /* 0x0000001115037223 */ /* 0x1c0fe2000000c010 */
[-CC-:B------:R-:W-:Y:S01]  /*8930*/  FFMA.RM R4, R21, R17.reuse, R16.reuse ;  /* 0x0000001115047223 */ /* 0x180fe20000004010 */
[C---:B------:R-:W-:Y:S02]  /*8940*/  ISETP.NE.AND P3, PT, R15.reuse, RZ, PT ;  /* 0x000000ff0f00720c */ /* 0x040fe40003f65270 */
[----:B------:R-:W-:Y:S02]  /*8950*/  ISETP.NE.AND P1, PT, R15, RZ, PT ;  /* 0x000000ff0f00720c */ /* 0x000fe40003f25270 */
[----:B------:R-:W-:Y:S01]  /*8960*/  LOP3.LUT R13, R3, 0x7fffff, RZ, 0xc0, !PT ;  /* 0x007fffff030d7812 */ /* 0x000fe200078ec0ff */
[----:B------:R-:W-:Y:S01]  /*8970*/  FFMA.RP R3, R21, R17, R16 ;  /* 0x0000001115037223 */ /* 0x000fe20000008010 */
[----:B------:R-:W-:Y:S02]  /*8980*/  IADD3 R16, PT, PT, R15, 0x20, RZ ;  /* 0x000000200f107810 */ /* 0x000fe40007ffe0ff */
[----:B------:R-:W-:-:S02]  /*8990*/  LOP3.LUT R13, R13, 0x800000, RZ, 0xfc, !PT ;  /* 0x008000000d0d7812 */ /* 0x000fc400078efcff */
[----:B------:R-:W-:Y:S02]  /*89a0*/  IADD3 R15, PT, PT, -R15, RZ, RZ ;  /* 0x000000ff0f0f7210 */ /* 0x000fe40007ffe1ff */
[----:B------:R-:W-:Y:S02]  /*89b0*/  SHF.L.U32 R16, R13, R16, RZ ;  /* 0x000000100d107219 */ /* 0x000fe400000006ff */
[----:B------:R-:W-:Y:S02]  /*89c0*/  FSETP.NEU.FTZ.AND P0, PT, R3, R4, PT ;  /* 0x000000040300720b */ /* 0x000fe40003f1d000 */
[----:B------:R-:W-:Y:S02]  /*89d0*/  SEL R4, R15, RZ, P3 ;  /* 0x000000ff0f047207 */ /* 0x000fe40001800000 */
[----:B------:R-:W-:Y:S02]  /*89e0*/  ISETP.NE.AND P1, PT, R16, RZ, P1 ;  /* 0x000000ff1000720c */ /* 0x000fe40000f25270 */
[----:B------:R-:W-:-:S02]  /*89f0*/  SHF.R.U32.HI R4, RZ, R4, R13 ;  /* 0x00000004ff047219 */ /* 0x000fc4000001160d */
[----:B------:R-:W-:Y:S02]  /*8a00*/  PLOP3.LUT P0, PT, P0, P1, PT, 0xf8, 0x8f ;  /* 0x00000000008f781c */ /* 0x000fe40000703f70 */
[----:B------:R-:W-:Y:S02]  /*8a10*/  SHF.R.U32.HI R16, RZ, 0x1, R4 ;  /* 0x00000001ff107819 */ /* 0x000fe40000011604 */
[----:B------:R-:W-:-:S04]  /*8a20*/  SEL R3, RZ, 0x1, !P0 ;  /* 0x00000001ff037807 */ /* 0x000fc80004000000 */
[----:B------:R-:W-:-:S04]  /*8a30*/  LOP3.LUT R3, R3, 0x1, R16, 0xf8, !PT ;  /* 0x0000000103037812 */ /* 0x000fc800078ef810 */
[----:B------:R-:W-:-:S05]  /*8a40*/  LOP3.LUT R3, R3, R4, RZ, 0xc0, !PT ;  /* 0x0000000403037212 */ /* 0x000fca00078ec0ff */
[----:B------:R-:W-:-:S05]  /*8a50*/  IMAD.IADD R3, R16, 0x1, R3 ;  /* 0x0000000110037824 */ /* 0x000fca00078e0203 */
[----:B------:R-:W-:Y:S01]  /*8a60*/  LOP3.LUT R0, R3, R0, RZ, 0xfc, !PT ;  /* 0x0000000003007212 */ /* 0x000fe200078efcff */
[----:B------:R-:W-:Y:S06]  /*8a70*/  BRA `(.L_x_123) ;  /* 0x0000000000107947 */ /* 0x000fec0003800000 */
.L_x_122:
[----:B------:R-:W-:-:S04]  /*8a80*/  LOP3.LUT R0, R0, 0x80000000, RZ, 0xc0, !PT ;  /* 0x8000000000007812 */ /* 0x000fc800078ec0ff */
[----:B------:R-:W-:Y:S01]  /*8a90*/  LOP3.LUT R0, R0, 0x7f800000, RZ, 0xfc, !PT ;  /* 0x7f80000000007812 */ /* 0x000fe200078efcff */
[----:B------:R-:W-:Y:S06]  /*8aa0*/  BRA `(.L_x_123) ;  /* 0x0000000000047947 */ /* 0x000fec0003800000 */
.L_x_121:
[----:B------:R-:W-:-:S07]  /*8ab0*/  LEA R0, R4, R0, 0x17 ;  /* 0x0000000004007211 */ /* 0x000fce00078eb8ff */
.L_x_123:
[----:B------:R-:W-:Y:S05]  /*8ac0*/  BSYNC.RECONVERGENT B3 ;  /* 0x0000000000037941 */ /* 0x000fea0003800200 */
.L_x_120:
[----:B------:R-:W-:Y:S05]  /*8ad0*/  BRA `(.L_x_124) ;  /* 0x0000000000207947 */ /* 0x000fea0003800000 */
.L_x_119:
[----:B------:R-:W-:-:S04]  /*8ae0*/  LOP3.LUT R0, R3, 0x80000000, R4, 0x48, !PT ;  /* 0x8000000003007812 */ /* 0x000fc800078e4804 */
[----:B------:R-:W-:Y:S01]  /*8af0*/  LOP3.LUT R0, R0, 0x7f800000, RZ, 0xfc, !PT ;  /* 0x7f80000000007812 */ /* 0x000fe200078efcff */
[----:B------:R-:W-:Y:S06]  /*8b00*/  BRA `(.L_x_124) ;  /* 0x0000000000147947 */ /* 0x000fec0003800000 */
.L_x_118:
[----:B------:R-:W-:Y:S01]  /*8b10*/  LOP3.LUT R0, R3, 0x80000000, R4, 0x48, !PT ;  /* 0x8000000003007812 */ /* 0x000fe200078e4804 */
[----:B------:R-:W-:Y:S06]  /*8b20*/  BRA `(.L_x_124) ;  /* 0x00000000000c7947 */ /* 0x000fec0003800000 */
.L_x_117:
[----:B------:R-:W0:Y:S01]  /*8b30*/  MUFU.RSQ R0, -QNAN ;  /* 0xffc0000000007908 */ /* 0x000e220000001400 */
[----:B------:R-:W-:Y:S05]  /*8b40*/  BRA `(.L_x_124) ;  /* 0x0000000000047947 */ /* 0x000fea0003800000 */
.L_x_116:
[----:B------:R-:W-:-:S07]  /*8b50*/  FADD.FTZ R0, R4, R3 ;  /* 0x0000000304007221 */ /* 0x000fce0000010000 */
.L_x_124:
[----:B------:R-:W-:Y:S05]  /*8b60*/  BSYNC.RECONVERGENT B2 ;  /* 0x0000000000027941 */ /* 0x000fea0003800200 */
.L_x_114:
[----:B------:R-:W-:-:S04]  /*8b70*/  HFMA2 R13, -RZ, RZ, 0, 0 ;  /* 0x00000000ff0d7431 */ /* 0x000fc800000001ff */
[----:B0-----:R-:W-:Y:S05]  /*8b80*/  RET.REL.NODEC R12 `(_Z22flash_attention_kernelPfS_S_S_ii) ;  /* 0xffffff740c1c7950 */ /* 0x001fea0003c3ffff */
.L_x_125:
[----:B------:R-:W-:-:S00]  /*8b90*/  BRA `(.L_x_125) ;  /* 0xfffffffc00fc7947 */ /* 0x000fc0000383ffff */
[----:B------:R-:W-:-:S00]  /*8ba0*/  NOP ;  /* 0x0000000000007918 */ /* 0x000fc00000000000 */
        /* <DEDUP_REMOVED lines=13> */
.L_x_128:


//--------------------- .nv.shared._Z22flash_attention_kernelPfS_S_S_ii --------------------------
	.section	.nv.shared._Z22flash_attention_kernelPfS_S_S_ii,"aw",@nobits
	.sectionflags	@""
	.align	16
	.zero		1024


//--------------------- .nv.shared.reserved.0     --------------------------
	.section	.nv.shared.reserved.0,"aw",@nobits
	.weak		__nv_reservedSMEM_offset_0_alias
	.size		__nv_reservedSMEM_offset_0_alias, 0, 64
	.other		__nv_reservedSMEM_offset_0_alias,@"STO_CUDA_RESERVED_SHARED STV_DEFAULT"
__nv_reservedSMEM_offset_0_alias:
	.zero		0
	.zero		64


//--------------------- .nv.constant0._Z22flash_attention_kernelPfS_S_S_ii --------------------------
	.section	.nv.constant0._Z22flash_attention_kernelPfS_S_S_ii,"a",@progbits
	.sectionflags	@""
	.align	4
.nv.constant0._Z22flash_attention_kernelPfS_S_S_ii:
	.zero		936


//--------------------- SYMBOLS --------------------------

	.type		.nv.reservedSmem.offset0,@object
	.size		.nv.reservedSmem.offset0,0x4
	.type		.nv.reservedSmem.cap,@object
	.size		.nv.reservedSmem.cap,0x4
